	.target	sm_100a

	.elftype	@"ET_EXEC"


//--------------------- .note.nv.tkinfo           --------------------------
	.section	.note.nv.tkinfo,"",@"SHT_NOTE"
	.sectionflags	@"SHF_NOTE_NV_TKINFO"
	.tkinfo
        /*0018*/ 	.word	0x00000002
        /*0030*/ 	.string	""
        /*0030*/ 	.string	"ptxas"
        /*0030*/ 	.string	"Cuda compilation tools, release 13.0, V13.0.88"
        /*0030*/ 	.string	"Build cuda_13.0.r13.0/compiler.36424714_0"
        /*0030*/ 	.string	"-arch sm_100a -m 64 "



//--------------------- .note.nv.cuinfo           --------------------------
	.section	.note.nv.cuinfo,"",@"SHT_NOTE"
	.sectionflags	@"SHF_NOTE_NV_CUINFO"
        /*0018*/ 	.short	0x0002
        /*001a*/ 	.short	0x0064
        /*001c*/ 	.short	0x0082
	.zero		2


//--------------------- .nv.info                  --------------------------
	.section	.nv.info,"",@"SHT_CUDA_INFO"
	.align	4


	//----- nvinfo : EIATTR_REGCOUNT
	.align		4
        /*0000*/ 	.byte	0x04, 0x2f
        /*0002*/ 	.short	(.L_29 - .L_28)
	.align		4
.L_28:
        /*0004*/ 	.word	index@(_Z7cleanupPfS_S_S_bi)
        /*0008*/ 	.word	0x0000000f


	//----- nvinfo : EIATTR_FRAME_SIZE
	.align		4
.L_29:
        /*000c*/ 	.byte	0x04, 0x11
        /*000e*/ 	.short	(.L_31 - .L_30)
	.align		4
.L_30:
        /*0010*/ 	.word	index@(_Z7cleanupPfS_S_S_bi)
        /*0014*/ 	.word	0x00000000


	//----- nvinfo : EIATTR_REGCOUNT
	.align		4
.L_31:
        /*0018*/ 	.byte	0x04, 0x2f
        /*001a*/ 	.short	(.L_33 - .L_32)
	.align		4
.L_32:
        /*001c*/ 	.word	index@(_Z10cleanup_v2PfS_S_S_biiff)
        /*0020*/ 	.word	0x00000010


	//----- nvinfo : EIATTR_FRAME_SIZE
	.align		4
.L_33:
        /*0024*/ 	.byte	0x04, 0x11
        /*0026*/ 	.short	(.L_35 - .L_34)
	.align		4
.L_34:
        /*0028*/ 	.word	index@(_Z10cleanup_v2PfS_S_S_biiff)
        /*002c*/ 	.word	0x00000000


	//----- nvinfo : EIATTR_REGCOUNT
	.align		4
.L_35:
        /*0030*/ 	.byte	0x04, 0x2f
        /*0032*/ 	.short	(.L_37 - .L_36)
	.align		4
.L_36:
        /*0034*/ 	.word	index@(_Z25multi_tensor_apply_kernelI18TensorListMetadataILi1EE13L2NormFunctorIfEJPfS4_biEEvlPViT_T0_DpT1_)
        /*0038*/ 	.word	0x00000016


	//----- nvinfo : EIATTR_FRAME_SIZE
	.align		4
.L_37:
        /*003c*/ 	.byte	0x04, 0x11
        /*003e*/ 	.short	(.L_39 - .L_38)
	.align		4
.L_38:
        /*0040*/ 	.word	index@(_Z25multi_tensor_apply_kernelI18TensorListMetadataILi1EE13L2NormFunctorIfEJPfS4_biEEvlPViT_T0_DpT1_)
        /*0044*/ 	.word	0x00000000


	//----- nvinfo : EIATTR_REGCOUNT
	.align		4
.L_39:
        /*0048*/ 	.byte	0x04, 0x2f
        /*004a*/ 	.short	(.L_41 - .L_40)
	.align		4
.L_40:
        /*004c*/ 	.word	index@(_Z25multi_tensor_apply_kernelI18TensorListMetadataILi1EE13L2NormFunctorIN3c104HalfEEJPfS6_biEEvlPViT_T0_DpT1_)
        /*0050*/ 	.word	0x0000001a


	//----- nvinfo : EIATTR_FRAME_SIZE
	.align		4
.L_41:
        /*0054*/ 	.byte	0x04, 0x11
        /*0056*/ 	.short	(.L_43 - .L_42)
	.align		4
.L_42:
        /*0058*/ 	.word	index@(_Z25multi_tensor_apply_kernelI18TensorListMetadataILi1EE13L2NormFunctorIN3c104HalfEEJPfS6_biEEvlPViT_T0_DpT1_)
        /*005c*/ 	.word	0x00000000


	//----- nvinfo : EIATTR_REGCOUNT
	.align		4
.L_43:
        /*0060*/ 	.byte	0x04, 0x2f
        /*0062*/ 	.short	(.L_45 - .L_44)
	.align		4
.L_44:
        /*0064*/ 	.word	index@(_Z25multi_tensor_apply_kernelI18TensorListMetadataILi1EE13L2NormFunctorIN3c108BFloat16EEJPfS6_biEEvlPViT_T0_DpT1_)
        /*0068*/ 	.word	0x0000001a


	//----- nvinfo : EIATTR_FRAME_SIZE
	.align		4
.L_45:
        /*006c*/ 	.byte	0x04, 0x11
        /*006e*/ 	.short	(.L_47 - .L_46)
	.align		4
.L_46:
        /*0070*/ 	.word	index@(_Z25multi_tensor_apply_kernelI18TensorListMetadataILi1EE13L2NormFunctorIN3c108BFloat16EEJPfS6_biEEvlPViT_T0_DpT1_)
        /*0074*/ 	.word	0x00000000


	//----- nvinfo : EIATTR_REGCOUNT
	.align		4
.L_47:
        /*0078*/ 	.byte	0x04, 0x2f
        /*007a*/ 	.short	(.L_49 - .L_48)
	.align		4
.L_48:
        /*007c*/ 	.word	index@(_Z25multi_tensor_apply_kernelI18TensorListMetadataILi1EE20UnscaleL2NormFunctorIfEJPfS4_S4_biEEvlPViT_T0_DpT1_)
        /*0080*/ 	.word	0x00000020


	//----- nvinfo : EIATTR_FRAME_SIZE
	.align		4
.L_49:
        /*0084*/ 	.byte	0x04, 0x11
        /*0086*/ 	.short	(.L_51 - .L_50)
	.align		4
.L_50:
        /*0088*/ 	.word	index@(_Z25multi_tensor_apply_kernelI18TensorListMetadataILi1EE20UnscaleL2NormFunctorIfEJPfS4_S4_biEEvlPViT_T0_DpT1_)
        /*008c*/ 	.word	0x00000000


	//----- nvinfo : EIATTR_REGCOUNT
	.align		4
.L_51:
        /*0090*/ 	.byte	0x04, 0x2f
        /*0092*/ 	.short	(.L_53 - .L_52)
	.align		4
.L_52:
        /*0094*/ 	.word	index@(_Z25multi_tensor_apply_kernelI18TensorListMetadataILi1EE20UnscaleL2NormFunctorIN3c104HalfEEJPfS6_S6_biEEvlPViT_T0_DpT1_)
        /*0098*/ 	.word	0x0000001f


	//----- nvinfo : EIATTR_FRAME_SIZE
	.align		4
.L_53:
        /*009c*/ 	.byte	0x04, 0x11
        /*009e*/ 	.short	(.L_55 - .L_54)
	.align		4
.L_54:
        /*00a0*/ 	.word	index@(_Z25multi_tensor_apply_kernelI18TensorListMetadataILi1EE20UnscaleL2NormFunctorIN3c104HalfEEJPfS6_S6_biEEvlPViT_T0_DpT1_)
        /*00a4*/ 	.word	0x00000000


	//----- nvinfo : EIATTR_REGCOUNT
	.align		4
.L_55:
        /*00a8*/ 	.byte	0x04, 0x2f
        /*00aa*/ 	.short	(.L_57 - .L_56)
	.align		4
.L_56:
        /*00ac*/ 	.word	index@(_Z25multi_tensor_apply_kernelI18TensorListMetadataILi1EE20UnscaleL2NormFunctorIN3c108BFloat16EEJPfS6_S6_biEEvlPViT_T0_DpT1_)
        /*00b0*/ 	.word	0x0000001f


	//----- nvinfo : EIATTR_FRAME_SIZE
	.align		4
.L_57:
        /*00b4*/ 	.byte	0x04, 0x11
        /*00b6*/ 	.short	(.L_59 - .L_58)
	.align		4
.L_58:
        /*00b8*/ 	.word	index@(_Z25multi_tensor_apply_kernelI18TensorListMetadataILi1EE20UnscaleL2NormFunctorIN3c108BFloat16EEJPfS6_S6_biEEvlPViT_T0_DpT1_)
        /*00bc*/ 	.word	0x00000000


	//----- nvinfo : EIATTR_REGCOUNT
	.align		4
.L_59:
        /*00c0*/ 	.byte	0x04, 0x2f
        /*00c2*/ 	.short	(.L_61 - .L_60)
	.align		4
.L_60:
        /*00c4*/ 	.word	index@(_Z25multi_tensor_apply_kernelI18TensorListMetadataILi1EE14MaxNormFunctorIfEJPfS4_biEEvlPViT_T0_DpT1_)
        /*00c8*/ 	.word	0x00000016


	//----- nvinfo : EIATTR_FRAME_SIZE
	.align		4
.L_61:
        /*00cc*/ 	.byte	0x04, 0x11
        /*00ce*/ 	.short	(.L_63 - .L_62)
	.align		4
.L_62:
        /*00d0*/ 	.word	index@(_Z25multi_tensor_apply_kernelI18TensorListMetadataILi1EE14MaxNormFunctorIfEJPfS4_biEEvlPViT_T0_DpT1_)
        /*00d4*/ 	.word	0x00000000


	//----- nvinfo : EIATTR_REGCOUNT
	.align		4
.L_63:
        /*00d8*/ 	.byte	0x04, 0x2f
        /*00da*/ 	.short	(.L_65 - .L_64)
	.align		4
.L_64:
        /*00dc*/ 	.word	index@(_Z25multi_tensor_apply_kernelI18TensorListMetadataILi1EE14MaxNormFunctorIN3c104HalfEEJPfS6_biEEvlPViT_T0_DpT1_)
        /*00e0*/ 	.word	0x0000001a


	//----- nvinfo : EIATTR_FRAME_SIZE
	.align		4
.L_65:
        /*00e4*/ 	.byte	0x04, 0x11
        /*00e6*/ 	.short	(.L_67 - .L_66)
	.align		4
.L_66:
        /*00e8*/ 	.word	index@(_Z25multi_tensor_apply_kernelI18TensorListMetadataILi1EE14MaxNormFunctorIN3c104HalfEEJPfS6_biEEvlPViT_T0_DpT1_)
        /*00ec*/ 	.word	0x00000000


	//----- nvinfo : EIATTR_MIN_STACK_SIZE
	.align		4
.L_67:
        /*00f0*/ 	.byte	0x04, 0x12
        /*00f2*/ 	.short	(.L_69 - .L_68)
	.align		4
.L_68:
        /*00f4*/ 	.word	index@(_Z25multi_tensor_apply_kernelI18TensorListMetadataILi1EE14MaxNormFunctorIN3c104HalfEEJPfS6_biEEvlPViT_T0_DpT1_)
        /*00f8*/ 	.word	0x00000000


	//----- nvinfo : EIATTR_MIN_STACK_SIZE
	.align		4
.L_69:
        /*00fc*/ 	.byte	0x04, 0x12
        /*00fe*/ 	.short	(.L_71 - .L_70)
	.align		4
.L_70:
        /*0100*/ 	.word	index@(_Z25multi_tensor_apply_kernelI18TensorListMetadataILi1EE14MaxNormFunctorIfEJPfS4_biEEvlPViT_T0_DpT1_)
        /*0104*/ 	.word	0x00000000


	//----- nvinfo : EIATTR_MIN_STACK_SIZE
	.align		4
.L_71:
        /*0108*/ 	.byte	0x04, 0x12
        /*010a*/ 	.short	(.L_73 - .L_72)
	.align		4
.L_72:
        /*010c*/ 	.word	index@(_Z25multi_tensor_apply_kernelI18TensorListMetadataILi1EE20UnscaleL2NormFunctorIN3c108BFloat16EEJPfS6_S6_biEEvlPViT_T0_DpT1_)
        /*0110*/ 	.word	0x00000000


	//----- nvinfo : EIATTR_MIN_STACK_SIZE
	.align		4
.L_73:
        /*0114*/ 	.byte	0x04, 0x12
        /*0116*/ 	.short	(.L_75 - .L_74)
	.align		4
.L_74:
        /*0118*/ 	.word	index@(_Z25multi_tensor_apply_kernelI18TensorListMetadataILi1EE20UnscaleL2NormFunctorIN3c104HalfEEJPfS6_S6_biEEvlPViT_T0_DpT1_)
        /*011c*/ 	.word	0x00000000


	//----- nvinfo : EIATTR_MIN_STACK_SIZE
	.align		4
.L_75:
        /*0120*/ 	.byte	0x04, 0x12
        /*0122*/ 	.short	(.L_77 - .L_76)
	.align		4
.L_76:
        /*0124*/ 	.word	index@(_Z25multi_tensor_apply_kernelI18TensorListMetadataILi1EE20UnscaleL2NormFunctorIfEJPfS4_S4_biEEvlPViT_T0_DpT1_)
        /*0128*/ 	.word	0x00000000


	//----- nvinfo : EIATTR_MIN_STACK_SIZE
	.align		4
.L_77:
        /*012c*/ 	.byte	0x04, 0x12
        /*012e*/ 	.short	(.L_79 - .L_78)
	.align		4
.L_78:
        /*0130*/ 	.word	index@(_Z25multi_tensor_apply_kernelI18TensorListMetadataILi1EE13L2NormFunctorIN3c108BFloat16EEJPfS6_biEEvlPViT_T0_DpT1_)
        /*0134*/ 	.word	0x00000000


	//----- nvinfo : EIATTR_MIN_STACK_SIZE
	.align		4
.L_79:
        /*0138*/ 	.byte	0x04, 0x12
        /*013a*/ 	.short	(.L_81 - .L_80)
	.align		4
.L_80:
        /*013c*/ 	.word	index@(_Z25multi_tensor_apply_kernelI18TensorListMetadataILi1EE13L2NormFunctorIN3c104HalfEEJPfS6_biEEvlPViT_T0_DpT1_)
        /*0140*/ 	.word	0x00000000


	//----- nvinfo : EIATTR_MIN_STACK_SIZE
	.align		4
.L_81:
        /*0144*/ 	.byte	0x04, 0x12
        /*0146*/ 	.short	(.L_83 - .L_82)
	.align		4
.L_82:
        /*0148*/ 	.word	index@(_Z25multi_tensor_apply_kernelI18TensorListMetadataILi1EE13L2NormFunctorIfEJPfS4_biEEvlPViT_T0_DpT1_)
        /*014c*/ 	.word	0x00000000


	//----- nvinfo : EIATTR_MIN_STACK_SIZE
	.align		4
.L_83:
        /*0150*/ 	.byte	0x04, 0x12
        /*0152*/ 	.short	(.L_85 - .L_84)
	.align		4
.L_84:
        /*0154*/ 	.word	index@(_Z10cleanup_v2PfS_S_S_biiff)
        /*0158*/ 	.word	0x00000000


	//----- nvinfo : EIATTR_MIN_STACK_SIZE
	.align		4
.L_85:
        /*015c*/ 	.byte	0x04, 0x12
        /*015e*/ 	.short	(.L_87 - .L_86)
	.align		4
.L_86:
        /*0160*/ 	.word	index@(_Z7cleanupPfS_S_S_bi)
        /*0164*/ 	.word	0x00000000
.L_87:


//--------------------- .nv.compat                --------------------------
	.section	.nv.compat,"",@"SHT_CUDA_COMPAT_INFO"
	.align	4
        /*0000*/ 	.byte	0x02, 0x09, 0x01, 0x00, 0x02, 0x02, 0x01, 0x00, 0x02, 0x05, 0x05, 0x00, 0x03, 0x07, 0x01, 0x01
        /*0010*/ 	.byte	0x02, 0x03, 0x00, 0x00, 0x02, 0x06, 0x01, 0x00, 0x04, 0x0b, 0x08, 0x00, 0x01, 0x00, 0x00, 0x00
        /*0020*/ 	.byte	0x00, 0x00, 0x00, 0x00


//--------------------- .nv.info._Z25multi_tensor_apply_kernelI18TensorListMetadataILi1EE14MaxNormFunctorIN3c104HalfEEJPfS6_biEEvlPViT_T0_DpT1_ --------------------------
	.section	.nv.info._Z25multi_tensor_apply_kernelI18TensorListMetadataILi1EE14MaxNormFunctorIN3c104HalfEEJPfS6_biEEvlPViT_T0_DpT1_,"",@"SHT_CUDA_INFO"
	.sectionflags	@""
	.align	4


	//----- nvinfo : EIATTR_CUDA_API_VERSION
	.align		4
        /*0000*/ 	.byte	0x04, 0x37
        /*0002*/ 	.short	(.L_89 - .L_88)
.L_88:
        /*0004*/ 	.word	0x00000082


	//----- nvinfo : EIATTR_KPARAM_INFO
	.align		4
.L_89:
        /*0008*/ 	.byte	0x04, 0x17
        /*000a*/ 	.short	(.L_91 - .L_90)
.L_90:
        /*000c*/ 	.word	0x00000000
        /*0010*/ 	.short	0x0007
        /*0012*/ 	.short	0x0d54
        /*0014*/ 	.byte	0x00, 0xf0, 0x11, 0x00


	//----- nvinfo : EIATTR_KPARAM_INFO
	.align		4
.L_91:
        /*0018*/ 	.byte	0x04, 0x17
        /*001a*/ 	.short	(.L_93 - .L_92)
.L_92:
        /*001c*/ 	.word	0x00000000
        /*0020*/ 	.short	0x0006
        /*0022*/ 	.short	0x0d50
        /*0024*/ 	.byte	0x00, 0xf0, 0x05, 0x00


	//----- nvinfo : EIATTR_KPARAM_INFO
	.align		4
.L_93:
        /*0028*/ 	.byte	0x04, 0x17
        /*002a*/ 	.short	(.L_95 - .L_94)
.L_94:
        /*002c*/ 	.word	0x00000000
        /*0030*/ 	.short	0x0005
        /*0032*/ 	.short	0x0d48
        /*0034*/ 	.byte	0x00, 0xf5, 0x21, 0x00


	//----- nvinfo : EIATTR_KPARAM_INFO
	.align		4
.L_95:
        /*0038*/ 	.byte	0x04, 0x17
        /*003a*/ 	.short	(.L_97 - .L_96)
.L_96:
        /*003c*/ 	.word	0x00000000
        /*0040*/ 	.short	0x0004
        /*0042*/ 	.short	0x0d40
        /*0044*/ 	.byte	0x00, 0xf5, 0x21, 0x00


	//----- nvinfo : EIATTR_KPARAM_INFO
	.align		4
.L_97:
        /*0048*/ 	.byte	0x04, 0x17
        /*004a*/ 	.short	(.L_99 - .L_98)
.L_98:
        /*004c*/ 	.word	0x00000000
        /*0050*/ 	.short	0x0003
        /*0052*/ 	.short	0x0d38
        /*0054*/ 	.byte	0x00, 0xf0, 0x05, 0x00


	//----- nvinfo : EIATTR_KPARAM_INFO
	.align		4
.L_99:
        /*0058*/ 	.byte	0x04, 0x17
        /*005a*/ 	.short	(.L_101 - .L_100)
.L_100:
        /*005c*/ 	.word	0x00000000
        /*0060*/ 	.short	0x0002
        /*0062*/ 	.short	0x0010
        /*0064*/ 	.byte	0x00, 0xf0, 0xa1, 0x34


	//----- nvinfo : EIATTR_KPARAM_INFO
	.align		4
.L_101:
        /*0068*/ 	.byte	0x04, 0x17
        /*006a*/ 	.short	(.L_103 - .L_102)
.L_102:
        /*006c*/ 	.word	0x00000000
        /*0070*/ 	.short	0x0001
        /*0072*/ 	.short	0x0008
        /*0074*/ 	.byte	0x00, 0xf5, 0x21, 0x00


	//----- nvinfo : EIATTR_KPARAM_INFO
	.align		4
.L_103:
        /*0078*/ 	.byte	0x04, 0x17
        /*007a*/ 	.short	(.L_105 - .L_104)
.L_104:
        /*007c*/ 	.word	0x00000000
        /*0080*/ 	.short	0x0000
        /*0082*/ 	.short	0x0000
        /*0084*/ 	.byte	0x00, 0xf0, 0x21, 0x00


	//----- nvinfo : EIATTR_SPARSE_MMA_MASK
	.align		4
.L_105:
        /*0088*/ 	.byte	0x03, 0x50
        /*008a*/ 	.short	0x0000


	//----- nvinfo : EIATTR_MAXREG_COUNT
	.align		4
        /*008c*/ 	.byte	0x03, 0x1b
        /*008e*/ 	.short	0x00ff


	//----- nvinfo : EIATTR_NUM_BARRIERS
	.align		4
        /*0090*/ 	.byte	0x02, 0x4c
        /*0092*/ 	.byte	0x01
	.zero		1


	//----- nvinfo : EIATTR_MERCURY_ISA_VERSION
	.align		4
        /*0094*/ 	.byte	0x03, 0x5f
        /*0096*/ 	.short	0x0101


	//----- nvinfo : EIATTR_COOP_GROUP_MASK_REGIDS
	.align		4
        /*0098*/ 	.byte	0x04, 0x29
        /*009a*/ 	.short	(.L_107 - .L_106)


	//   ....[0]....
.L_106:
        /*009c*/ 	.word	0xffffffff


	//   ....[1]....
        /*00a0*/ 	.word	0xffffffff


	//   ....[2]....
        /*00a4*/ 	.word	0xffffffff


	//   ....[3]....
        /*00a8*/ 	.word	0xffffffff


	//   ....[4]....
        /*00ac*/ 	.word	0xffffffff


	//   ....[5]....
        /*00b0*/ 	.word	0x0500000b


	//   ....[6]....
        /*00b4*/ 	.word	0x0500000b


	//   ....[7]....
        /*00b8*/ 	.word	0x0500000b


	//   ....[8]....
        /*00bc*/ 	.word	0x0500000b


	//   ....[9]....
        /*00c0*/ 	.word	0x0500000b


	//----- nvinfo : EIATTR_COOP_GROUP_INSTR_OFFSETS
	.align		4
.L_107:
        /*00c4*/ 	.byte	0x04, 0x28
        /*00c6*/ 	.short	(.L_109 - .L_108)


	//   ....[0]....
.L_108:
        /*00c8*/ 	.word	0x00000fb0


	//   ....[1]....
        /*00cc*/ 	.word	0x00000fd0


	//   ....[2]....
        /*00d0*/ 	.word	0x00000ff0


	//   ....[3]....
        /*00d4*/ 	.word	0x00001010


	//   ....[4]....
        /*00d8*/ 	.word	0x00001030


	//   ....[5]....
        /*00dc*/ 	.word	0x00001210


	//   ....[6]....
        /*00e0*/ 	.word	0x00001280


	//   ....[7]....
        /*00e4*/ 	.word	0x000012f0


	//   ....[8]....
        /*00e8*/ 	.word	0x00001360


	//   ....[9]....
        /*00ec*/ 	.word	0x000013d0


	//----- nvinfo : EIATTR_VRC_CTA_INIT_COUNT
	.align		4
.L_109:
        /*00f0*/ 	.byte	0x02, 0x4a
	.zero		1
	.zero		1


	//----- nvinfo : EIATTR_EXIT_INSTR_OFFSETS
	.align		4
        /*00f4*/ 	.byte	0x04, 0x1c
        /*00f6*/ 	.short	(.L_111 - .L_110)


	//   ....[0]....
.L_110:
        /*00f8*/ 	.word	0x00001070


	//   ....[1]....
        /*00fc*/ 	.word	0x00001140


	//   ....[2]....
        /*0100*/ 	.word	0x000011c0


	//----- nvinfo : EIATTR_CRS_STACK_SIZE
	.align		4
.L_111:
        /*0104*/ 	.byte	0x04, 0x1e
        /*0106*/ 	.short	(.L_113 - .L_112)
.L_112:
        /*0108*/ 	.word	0x00000000


	//----- nvinfo : EIATTR_CBANK_PARAM_SIZE
	.align		4
.L_113:
        /*010c*/ 	.byte	0x03, 0x19
        /*010e*/ 	.short	0x0d58


	//----- nvinfo : EIATTR_PARAM_CBANK
	.align		4
        /*0110*/ 	.byte	0x04, 0x0a
        /*0112*/ 	.short	(.L_115 - .L_114)
	.align		4
.L_114:
        /*0114*/ 	.word	index@(.nv.constant0._Z25multi_tensor_apply_kernelI18TensorListMetadataILi1EE14MaxNormFunctorIN3c104HalfEEJPfS6_biEEvlPViT_T0_DpT1_)
        /*0118*/ 	.short	0x0380
        /*011a*/ 	.short	0x0d58


	//----- nvinfo : EIATTR_SW_WAR
	.align		4
.L_115:
        /*011c*/ 	.byte	0x04, 0x36
        /*011e*/ 	.short	(.L_117 - .L_116)
.L_116:
        /*0120*/ 	.word	0x00000008
.L_117:


//--------------------- .nv.info._Z25multi_tensor_apply_kernelI18TensorListMetadataILi1EE14MaxNormFunctorIfEJPfS4_biEEvlPViT_T0_DpT1_ --------------------------
	.section	.nv.info._Z25multi_tensor_apply_kernelI18TensorListMetadataILi1EE14MaxNormFunctorIfEJPfS4_biEEvlPViT_T0_DpT1_,"",@"SHT_CUDA_INFO"
	.sectionflags	@""
	.align	4


	//----- nvinfo : EIATTR_CUDA_API_VERSION
	.align		4
        /*0000*/ 	.byte	0x04, 0x37
        /*0002*/ 	.short	(.L_119 - .L_118)
.L_118:
        /*0004*/ 	.word	0x00000082


	//----- nvinfo : EIATTR_KPARAM_INFO
	.align		4
.L_119:
        /*0008*/ 	.byte	0x04, 0x17
        /*000a*/ 	.short	(.L_121 - .L_120)
.L_120:
        /*000c*/ 	.word	0x00000000
        /*0010*/ 	.short	0x0007
        /*0012*/ 	.short	0x0d54
        /*0014*/ 	.byte	0x00, 0xf0, 0x11, 0x00


	//----- nvinfo : EIATTR_KPARAM_INFO
	.align		4
.L_121:
        /*0018*/ 	.byte	0x04, 0x17
        /*001a*/ 	.short	(.L_123 - .L_122)
.L_122:
        /*001c*/ 	.word	0x00000000
        /*0020*/ 	.short	0x0006
        /*0022*/ 	.short	0x0d50
        /*0024*/ 	.byte	0x00, 0xf0, 0x05, 0x00


	//----- nvinfo : EIATTR_KPARAM_INFO
	.align		4
.L_123:
        /*0028*/ 	.byte	0x04, 0x17
        /*002a*/ 	.short	(.L_125 - .L_124)
.L_124:
        /*002c*/ 	.word	0x00000000
        /*0030*/ 	.short	0x0005
        /*0032*/ 	.short	0x0d48
        /*0034*/ 	.byte	0x00, 0xf5, 0x21, 0x00


	//----- nvinfo : EIATTR_KPARAM_INFO
	.align		4
.L_125:
        /*0038*/ 	.byte	0x04, 0x17
        /*003a*/ 	.short	(.L_127 - .L_126)
.L_126:
        /*003c*/ 	.word	0x00000000
        /*0040*/ 	.short	0x0004
        /*0042*/ 	.short	0x0d40
        /*0044*/ 	.byte	0x00, 0xf5, 0x21, 0x00


	//----- nvinfo : EIATTR_KPARAM_INFO
	.align		4
.L_127:
        /*0048*/ 	.byte	0x04, 0x17
        /*004a*/ 	.short	(.L_129 - .L_128)
.L_128:
        /*004c*/ 	.word	0x00000000
        /*0050*/ 	.short	0x0003
        /*0052*/ 	.short	0x0d38
        /*0054*/ 	.byte	0x00, 0xf0, 0x05, 0x00


	//----- nvinfo : EIATTR_KPARAM_INFO
	.align		4
.L_129:
        /*0058*/ 	.byte	0x04, 0x17
        /*005a*/ 	.short	(.L_131 - .L_130)
.L_130:
        /*005c*/ 	.word	0x00000000
        /*0060*/ 	.short	0x0002
        /*0062*/ 	.short	0x0010
        /*0064*/ 	.byte	0x00, 0xf0, 0xa1, 0x34


	//----- nvinfo : EIATTR_KPARAM_INFO
	.align		4
.L_131:
        /*0068*/ 	.byte	0x04, 0x17
        /*006a*/ 	.short	(.L_133 - .L_132)
.L_132:
        /*006c*/ 	.word	0x00000000
        /*0070*/ 	.short	0x0001
        /*0072*/ 	.short	0x0008
        /*0074*/ 	.byte	0x00, 0xf5, 0x21, 0x00


	//----- nvinfo : EIATTR_KPARAM_INFO
	.align		4
.L_133:
        /*0078*/ 	.byte	0x04, 0x17
        /*007a*/ 	.short	(.L_135 - .L_134)
.L_134:
        /*007c*/ 	.word	0x00000000
        /*0080*/ 	.short	0x0000
        /*0082*/ 	.short	0x0000
        /*0084*/ 	.byte	0x00, 0xf0, 0x21, 0x00


	//----- nvinfo : EIATTR_SPARSE_MMA_MASK
	.align		4
.L_135:
        /*0088*/ 	.byte	0x03, 0x50
        /*008a*/ 	.short	0x0000


	//----- nvinfo : EIATTR_MAXREG_COUNT
	.align		4
        /*008c*/ 	.byte	0x03, 0x1b
        /*008e*/ 	.short	0x00ff


	//----- nvinfo : EIATTR_NUM_BARRIERS
	.align		4
        /*0090*/ 	.byte	0x02, 0x4c
        /*0092*/ 	.byte	0x01
	.zero		1


	//----- nvinfo : EIATTR_MERCURY_ISA_VERSION
	.align		4
        /*0094*/ 	.byte	0x03, 0x5f
        /*0096*/ 	.short	0x0101


	//----- nvinfo : EIATTR_COOP_GROUP_MASK_REGIDS
	.align		4
        /*0098*/ 	.byte	0x04, 0x29
        /*009a*/ 	.short	(.L_137 - .L_136)


	//   ....[0]....
.L_136:
        /*009c*/ 	.word	0xffffffff


	//   ....[1]....
        /*00a0*/ 	.word	0xffffffff


	//   ....[2]....
        /*00a4*/ 	.word	0xffffffff


	//   ....[3]....
        /*00a8*/ 	.word	0xffffffff


	//   ....[4]....
        /*00ac*/ 	.word	0xffffffff


	//   ....[5]....
        /*00b0*/ 	.word	0x0500000b


	//   ....[6]....
        /*00b4*/ 	.word	0x0500000b


	//   ....[7]....
        /*00b8*/ 	.word	0x0500000b


	//   ....[8]....
        /*00bc*/ 	.word	0x0500000b


	//   ....[9]....
        /*00c0*/ 	.word	0x0500000b


	//----- nvinfo : EIATTR_COOP_GROUP_INSTR_OFFSETS
	.align		4
.L_137:
        /*00c4*/ 	.byte	0x04, 0x28
        /*00c6*/ 	.short	(.L_139 - .L_138)


	//   ....[0]....
.L_138:
        /*00c8*/ 	.word	0x00000f10


	//   ....[1]....
        /*00cc*/ 	.word	0x00000f30


	//   ....[2]....
        /*00d0*/ 	.word	0x00000f50


	//   ....[3]....
        /*00d4*/ 	.word	0x00000f70


	//   ....[4]....
        /*00d8*/ 	.word	0x00000f90


	//   ....[5]....
        /*00dc*/ 	.word	0x00001170


	//   ....[6]....
        /*00e0*/ 	.word	0x000011e0


	//   ....[7]....
        /*00e4*/ 	.word	0x00001250


	//   ....[8]....
        /*00e8*/ 	.word	0x000012c0


	//   ....[9]....
        /*00ec*/ 	.word	0x00001330


	//----- nvinfo : EIATTR_VRC_CTA_INIT_COUNT
	.align		4
.L_139:
        /*00f0*/ 	.byte	0x02, 0x4a
	.zero		1
	.zero		1


	//----- nvinfo : EIATTR_EXIT_INSTR_OFFSETS
	.align		4
        /*00f4*/ 	.byte	0x04, 0x1c
        /*00f6*/ 	.short	(.L_141 - .L_140)


	//   ....[0]....
.L_140:
        /*00f8*/ 	.word	0x00000fd0


	//   ....[1]....
        /*00fc*/ 	.word	0x000010a0


	//   ....[2]....
        /*0100*/ 	.word	0x00001120


	//----- nvinfo : EIATTR_CRS_STACK_SIZE
	.align		4
.L_141:
        /*0104*/ 	.byte	0x04, 0x1e
        /*0106*/ 	.short	(.L_143 - .L_142)
.L_142:
        /*0108*/ 	.word	0x00000000


	//----- nvinfo : EIATTR_CBANK_PARAM_SIZE
	.align		4
.L_143:
        /*010c*/ 	.byte	0x03, 0x19
        /*010e*/ 	.short	0x0d58


	//----- nvinfo : EIATTR_PARAM_CBANK
	.align		4
        /*0110*/ 	.byte	0x04, 0x0a
        /*0112*/ 	.short	(.L_145 - .L_144)
	.align		4
.L_144:
        /*0114*/ 	.word	index@(.nv.constant0._Z25multi_tensor_apply_kernelI18TensorListMetadataILi1EE14MaxNormFunctorIfEJPfS4_biEEvlPViT_T0_DpT1_)
        /*0118*/ 	.short	0x0380
        /*011a*/ 	.short	0x0d58


	//----- nvinfo : EIATTR_SW_WAR
	.align		4
.L_145:
        /*011c*/ 	.byte	0x04, 0x36
        /*011e*/ 	.short	(.L_147 - .L_146)
.L_146:
        /*0120*/ 	.word	0x00000008
.L_147:


//--------------------- .nv.info._Z25multi_tensor_apply_kernelI18TensorListMetadataILi1EE20UnscaleL2NormFunctorIN3c108BFloat16EEJPfS6_S6_biEEvlPViT_T0_DpT1_ --------------------------
	.section	.nv.info._Z25multi_tensor_apply_kernelI18TensorListMetadataILi1EE20UnscaleL2NormFunctorIN3c108BFloat16EEJPfS6_S6_biEEvlPViT_T0_DpT1_,"",@"SHT_CUDA_INFO"
	.sectionflags	@""
	.align	4


	//----- nvinfo : EIATTR_CUDA_API_VERSION
	.align		4
        /*0000*/ 	.byte	0x04, 0x37
        /*0002*/ 	.short	(.L_149 - .L_148)
.L_148:
        /*0004*/ 	.word	0x00000082


	//----- nvinfo : EIATTR_KPARAM_INFO
	.align		4
.L_149:
        /*0008*/ 	.byte	0x04, 0x17
        /*000a*/ 	.short	(.L_151 - .L_150)
.L_150:
        /*000c*/ 	.word	0x00000000
        /*0010*/ 	.short	0x0008
        /*0012*/ 	.short	0x0d5c
        /*0014*/ 	.byte	0x00, 0xf0, 0x11, 0x00


	//----- nvinfo : EIATTR_KPARAM_INFO
	.align		4
.L_151:
        /*0018*/ 	.byte	0x04, 0x17
        /*001a*/ 	.short	(.L_153 - .L_152)
.L_152:
        /*001c*/ 	.word	0x00000000
        /*0020*/ 	.short	0x0007
        /*0022*/ 	.short	0x0d58
        /*0024*/ 	.byte	0x00, 0xf0, 0x05, 0x00


	//----- nvinfo : EIATTR_KPARAM_INFO
	.align		4
.L_153:
        /*0028*/ 	.byte	0x04, 0x17
        /*002a*/ 	.short	(.L_155 - .L_154)
.L_154:
        /*002c*/ 	.word	0x00000000
        /*0030*/ 	.short	0x0006
        /*0032*/ 	.short	0x0d50
        /*0034*/ 	.byte	0x00, 0xf5, 0x21, 0x00


	//----- nvinfo : EIATTR_KPARAM_INFO
	.align		4
.L_155:
        /*0038*/ 	.byte	0x04, 0x17
        /*003a*/ 	.short	(.L_157 - .L_156)
.L_156:
        /*003c*/ 	.word	0x00000000
        /*0040*/ 	.short	0x0005
        /*0042*/ 	.short	0x0d48
        /*0044*/ 	.byte	0x00, 0xf5, 0x21, 0x00


	//----- nvinfo : EIATTR_KPARAM_INFO
	.align		4
.L_157:
        /*0048*/ 	.byte	0x04, 0x17
        /*004a*/ 	.short	(.L_159 - .L_158)
.L_158:
        /*004c*/ 	.word	0x00000000
        /*0050*/ 	.short	0x0004
        /*0052*/ 	.short	0x0d40
        /*0054*/ 	.byte	0x00, 0xf5, 0x21, 0x00


	//----- nvinfo : EIATTR_KPARAM_INFO
	.align		4
.L_159:
        /*0058*/ 	.byte	0x04, 0x17
        /*005a*/ 	.short	(.L_161 - .L_160)
.L_160:
        /*005c*/ 	.word	0x00000000
        /*0060*/ 	.short	0x0003
        /*0062*/ 	.short	0x0d38
        /*0064*/ 	.byte	0x00, 0xf0, 0x05, 0x00


	//----- nvinfo : EIATTR_KPARAM_INFO
	.align		4
.L_161:
        /*0068*/ 	.byte	0x04, 0x17
        /*006a*/ 	.short	(.L_163 - .L_162)
.L_162:
        /*006c*/ 	.word	0x00000000
        /*0070*/ 	.short	0x0002
        /*0072*/ 	.short	0x0010
        /*0074*/ 	.byte	0x00, 0xf0, 0xa1, 0x34


	//----- nvinfo : EIATTR_KPARAM_INFO
	.align		4
.L_163:
        /*0078*/ 	.byte	0x04, 0x17
        /*007a*/ 	.short	(.L_165 - .L_164)
.L_164:
        /*007c*/ 	.word	0x00000000
        /*0080*/ 	.short	0x0001
        /*0082*/ 	.short	0x0008
        /*0084*/ 	.byte	0x00, 0xf5, 0x21, 0x00


	//----- nvinfo : EIATTR_KPARAM_INFO
	.align		4
.L_165:
        /*0088*/ 	.byte	0x04, 0x17
        /*008a*/ 	.short	(.L_167 - .L_166)
.L_166:
        /*008c*/ 	.word	0x00000000
        /*0090*/ 	.short	0x0000
        /*0092*/ 	.short	0x0000
        /*0094*/ 	.byte	0x00, 0xf0, 0x21, 0x00


	//----- nvinfo : EIATTR_SPARSE_MMA_MASK
	.align		4
.L_167:
        /*0098*/ 	.byte	0x03, 0x50
        /*009a*/ 	.short	0x0000


	//----- nvinfo : EIATTR_MAXREG_COUNT
	.align		4
        /*009c*/ 	.byte	0x03, 0x1b
        /*009e*/ 	.short	0x00ff


	//----- nvinfo : EIATTR_NUM_BARRIERS
	.align		4
        /*00a0*/ 	.byte	0x02, 0x4c
        /*00a2*/ 	.byte	0x01
	.zero		1


	//----- nvinfo : EIATTR_MERCURY_ISA_VERSION
	.align		4
        /*00a4*/ 	.byte	0x03, 0x5f
        /*00a6*/ 	.short	0x0101


	//----- nvinfo : EIATTR_COOP_GROUP_MASK_REGIDS
	.align		4
        /*00a8*/ 	.byte	0x04, 0x29
        /*00aa*/ 	.short	(.L_169 - .L_168)


	//   ....[0]....
.L_168:
        /*00ac*/ 	.word	0xffffffff


	//   ....[1]....
        /*00b0*/ 	.word	0xffffffff


	//   ....[2]....
        /*00b4*/ 	.word	0xffffffff


	//   ....[3]....
        /*00b8*/ 	.word	0xffffffff


	//   ....[4]....
        /*00bc*/ 	.word	0xffffffff


	//   ....[5]....
        /*00c0*/ 	.word	0x05000007


	//   ....[6]....
        /*00c4*/ 	.word	0x05000007


	//   ....[7]....
        /*00c8*/ 	.word	0x05000007


	//   ....[8]....
        /*00cc*/ 	.word	0x05000007


	//   ....[9]....
        /*00d0*/ 	.word	0x05000007


	//----- nvinfo : EIATTR_COOP_GROUP_INSTR_OFFSETS
	.align		4
.L_169:
        /*00d4*/ 	.byte	0x04, 0x28
        /*00d6*/ 	.short	(.L_171 - .L_170)


	//   ....[0]....
.L_170:
        /*00d8*/ 	.word	0x000010f0


	//   ....[1]....
        /*00dc*/ 	.word	0x00001110


	//   ....[2]....
        /*00e0*/ 	.word	0x00001130


	//   ....[3]....
        /*00e4*/ 	.word	0x00001150


	//   ....[4]....
        /*00e8*/ 	.word	0x00001170


	//   ....[5]....
        /*00ec*/ 	.word	0x00001370


	//   ....[6]....
        /*00f0*/ 	.word	0x000013e0


	//   ....[7]....
        /*00f4*/ 	.word	0x00001450


	//   ....[8]....
        /*00f8*/ 	.word	0x000014c0


	//   ....[9]....
        /*00fc*/ 	.word	0x00001530


	//----- nvinfo : EIATTR_VRC_CTA_INIT_COUNT
	.align		4
.L_171:
        /*0100*/ 	.byte	0x02, 0x4a
	.zero		1
	.zero		1


	//----- nvinfo : EIATTR_EXIT_INSTR_OFFSETS
	.align		4
        /*0104*/ 	.byte	0x04, 0x1c
        /*0106*/ 	.short	(.L_173 - .L_172)


	//   ....[0]....
.L_172:
        /*0108*/ 	.word	0x000011c0


	//   ....[1]....
        /*010c*/ 	.word	0x00001290


	//   ....[2]....
        /*0110*/ 	.word	0x00001310


	//----- nvinfo : EIATTR_CRS_STACK_SIZE
	.align		4
.L_173:
        /*0114*/ 	.byte	0x04, 0x1e
        /*0116*/ 	.short	(.L_175 - .L_174)
.L_174:
        /*0118*/ 	.word	0x00000000


	//----- nvinfo : EIATTR_CBANK_PARAM_SIZE
	.align		4
.L_175:
        /*011c*/ 	.byte	0x03, 0x19
        /*011e*/ 	.short	0x0d60


	//----- nvinfo : EIATTR_PARAM_CBANK
	.align		4
        /*0120*/ 	.byte	0x04, 0x0a
        /*0122*/ 	.short	(.L_177 - .L_176)
	.align		4
.L_176:
        /*0124*/ 	.word	index@(.nv.constant0._Z25multi_tensor_apply_kernelI18TensorListMetadataILi1EE20UnscaleL2NormFunctorIN3c108BFloat16EEJPfS6_S6_biEEvlPViT_T0_DpT1_)
        /*0128*/ 	.short	0x0380
        /*012a*/ 	.short	0x0d60


	//----- nvinfo : EIATTR_SW_WAR
	.align		4
.L_177:
        /*012c*/ 	.byte	0x04, 0x36
        /*012e*/ 	.short	(.L_179 - .L_178)
.L_178:
        /*0130*/ 	.word	0x00000008
.L_179:


//--------------------- .nv.info._Z25multi_tensor_apply_kernelI18TensorListMetadataILi1EE20UnscaleL2NormFunctorIN3c104HalfEEJPfS6_S6_biEEvlPViT_T0_DpT1_ --------------------------
	.section	.nv.info._Z25multi_tensor_apply_kernelI18TensorListMetadataILi1EE20UnscaleL2NormFunctorIN3c104HalfEEJPfS6_S6_biEEvlPViT_T0_DpT1_,"",@"SHT_CUDA_INFO"
	.sectionflags	@""
	.align	4


	//----- nvinfo : EIATTR_CUDA_API_VERSION
	.align		4
        /*0000*/ 	.byte	0x04, 0x37
        /*0002*/ 	.short	(.L_181 - .L_180)
.L_180:
        /*0004*/ 	.word	0x00000082


	//----- nvinfo : EIATTR_KPARAM_INFO
	.align		4
.L_181:
        /*0008*/ 	.byte	0x04, 0x17
        /*000a*/ 	.short	(.L_183 - .L_182)
.L_182:
        /*000c*/ 	.word	0x00000000
        /*0010*/ 	.short	0x0008
        /*0012*/ 	.short	0x0d5c
        /*0014*/ 	.byte	0x00, 0xf0, 0x11, 0x00


	//----- nvinfo : EIATTR_KPARAM_INFO
	.align		4
.L_183:
        /*0018*/ 	.byte	0x04, 0x17
        /*001a*/ 	.short	(.L_185 - .L_184)
.L_184:
        /*001c*/ 	.word	0x00000000
        /*0020*/ 	.short	0x0007
        /*0022*/ 	.short	0x0d58
        /*0024*/ 	.byte	0x00, 0xf0, 0x05, 0x00


	//----- nvinfo : EIATTR_KPARAM_INFO
	.align		4
.L_185:
        /*0028*/ 	.byte	0x04, 0x17
        /*002a*/ 	.short	(.L_187 - .L_186)
.L_186:
        /*002c*/ 	.word	0x00000000
        /*0030*/ 	.short	0x0006
        /*0032*/ 	.short	0x0d50
        /*0034*/ 	.byte	0x00, 0xf5, 0x21, 0x00


	//----- nvinfo : EIATTR_KPARAM_INFO
	.align		4
.L_187:
        /*0038*/ 	.byte	0x04, 0x17
        /*003a*/ 	.short	(.L_189 - .L_188)
.L_188:
        /*003c*/ 	.word	0x00000000
        /*0040*/ 	.short	0x0005
        /*0042*/ 	.short	0x0d48
        /*0044*/ 	.byte	0x00, 0xf5, 0x21, 0x00


	//----- nvinfo : EIATTR_KPARAM_INFO
	.align		4
.L_189:
        /*0048*/ 	.byte	0x04, 0x17
        /*004a*/ 	.short	(.L_191 - .L_190)
.L_190:
        /*004c*/ 	.word	0x00000000
        /*0050*/ 	.short	0x0004
        /*0052*/ 	.short	0x0d40
        /*0054*/ 	.byte	0x00, 0xf5, 0x21, 0x00


	//----- nvinfo : EIATTR_KPARAM_INFO
	.align		4
.L_191:
        /*0058*/ 	.byte	0x04, 0x17
        /*005a*/ 	.short	(.L_193 - .L_192)
.L_192:
        /*005c*/ 	.word	0x00000000
        /*0060*/ 	.short	0x0003
        /*0062*/ 	.short	0x0d38
        /*0064*/ 	.byte	0x00, 0xf0, 0x05, 0x00


	//----- nvinfo : EIATTR_KPARAM_INFO
	.align		4
.L_193:
        /*0068*/ 	.byte	0x04, 0x17
        /*006a*/ 	.short	(.L_195 - .L_194)
.L_194:
        /*006c*/ 	.word	0x00000000
        /*0070*/ 	.short	0x0002
        /*0072*/ 	.short	0x0010
        /*0074*/ 	.byte	0x00, 0xf0, 0xa1, 0x34


	//----- nvinfo : EIATTR_KPARAM_INFO
	.align		4
.L_195:
        /*0078*/ 	.byte	0x04, 0x17
        /*007a*/ 	.short	(.L_197 - .L_196)
.L_196:
        /*007c*/ 	.word	0x00000000
        /*0080*/ 	.short	0x0001
        /*0082*/ 	.short	0x0008
        /*0084*/ 	.byte	0x00, 0xf5, 0x21, 0x00


	//----- nvinfo : EIATTR_KPARAM_INFO
	.align		4
.L_197:
        /*0088*/ 	.byte	0x04, 0x17
        /*008a*/ 	.short	(.L_199 - .L_198)
.L_198:
        /*008c*/ 	.word	0x00000000
        /*0090*/ 	.short	0x0000
        /*0092*/ 	.short	0x0000
        /*0094*/ 	.byte	0x00, 0xf0, 0x21, 0x00


	//----- nvinfo : EIATTR_SPARSE_MMA_MASK
	.align		4
.L_199:
        /*0098*/ 	.byte	0x03, 0x50
        /*009a*/ 	.short	0x0000


	//----- nvinfo : EIATTR_MAXREG_COUNT
	.align		4
        /*009c*/ 	.byte	0x03, 0x1b
        /*009e*/ 	.short	0x00ff


	//----- nvinfo : EIATTR_NUM_BARRIERS
	.align		4
        /*00a0*/ 	.byte	0x02, 0x4c
        /*00a2*/ 	.byte	0x01
	.zero		1


	//----- nvinfo : EIATTR_MERCURY_ISA_VERSION
	.align		4
        /*00a4*/ 	.byte	0x03, 0x5f
        /*00a6*/ 	.short	0x0101


	//----- nvinfo : EIATTR_COOP_GROUP_MASK_REGIDS
	.align		4
        /*00a8*/ 	.byte	0x04, 0x29
        /*00aa*/ 	.short	(.L_201 - .L_200)


	//   ....[0]....
.L_200:
        /*00ac*/ 	.word	0xffffffff


	//   ....[1]....
        /*00b0*/ 	.word	0xffffffff


	//   ....[2]....
        /*00b4*/ 	.word	0xffffffff


	//   ....[3]....
        /*00b8*/ 	.word	0xffffffff


	//   ....[4]....
        /*00bc*/ 	.word	0xffffffff


	//   ....[5]....
        /*00c0*/ 	.word	0x05000007


	//   ....[6]....
        /*00c4*/ 	.word	0x05000007


	//   ....[7]....
        /*00c8*/ 	.word	0x05000007


	//   ....[8]....
        /*00cc*/ 	.word	0x05000007


	//   ....[9]....
        /*00d0*/ 	.word	0x05000007


	//----- nvinfo : EIATTR_COOP_GROUP_INSTR_OFFSETS
	.align		4
.L_201:
        /*00d4*/ 	.byte	0x04, 0x28
        /*00d6*/ 	.short	(.L_203 - .L_202)


	//   ....[0]....
.L_202:
        /*00d8*/ 	.word	0x000010f0


	//   ....[1]....
        /*00dc*/ 	.word	0x00001110


	//   ....[2]....
        /*00e0*/ 	.word	0x00001130


	//   ....[3]....
        /*00e4*/ 	.word	0x00001150


	//   ....[4]....
        /*00e8*/ 	.word	0x00001170


	//   ....[5]....
        /*00ec*/ 	.word	0x00001370


	//   ....[6]....
        /*00f0*/ 	.word	0x000013e0


	//   ....[7]....
        /*00f4*/ 	.word	0x00001450


	//   ....[8]....
        /*00f8*/ 	.word	0x000014c0


	//   ....[9]....
        /*00fc*/ 	.word	0x00001530


	//----- nvinfo : EIATTR_VRC_CTA_INIT_COUNT
	.align		4
.L_203:
        /*0100*/ 	.byte	0x02, 0x4a
	.zero		1
	.zero		1


	//----- nvinfo : EIATTR_EXIT_INSTR_OFFSETS
	.align		4
        /*0104*/ 	.byte	0x04, 0x1c
        /*0106*/ 	.short	(.L_205 - .L_204)


	//   ....[0]....
.L_204:
        /*0108*/ 	.word	0x000011c0


	//   ....[1]....
        /*010c*/ 	.word	0x00001290


	//   ....[2]....
        /*0110*/ 	.word	0x00001310


	//----- nvinfo : EIATTR_CRS_STACK_SIZE
	.align		4
.L_205:
        /*0114*/ 	.byte	0x04, 0x1e
        /*0116*/ 	.short	(.L_207 - .L_206)
.L_206:
        /*0118*/ 	.word	0x00000000


	//----- nvinfo : EIATTR_CBANK_PARAM_SIZE
	.align		4
.L_207:
        /*011c*/ 	.byte	0x03, 0x19
        /*011e*/ 	.short	0x0d60


	//----- nvinfo : EIATTR_PARAM_CBANK
	.align		4
        /*0120*/ 	.byte	0x04, 0x0a
        /*0122*/ 	.short	(.L_209 - .L_208)
	.align		4
.L_208:
        /*0124*/ 	.word	index@(.nv.constant0._Z25multi_tensor_apply_kernelI18TensorListMetadataILi1EE20UnscaleL2NormFunctorIN3c104HalfEEJPfS6_S6_biEEvlPViT_T0_DpT1_)
        /*0128*/ 	.short	0x0380
        /*012a*/ 	.short	0x0d60


	//----- nvinfo : EIATTR_SW_WAR
	.align		4
.L_209:
        /*012c*/ 	.byte	0x04, 0x36
        /*012e*/ 	.short	(.L_211 - .L_210)
.L_210:
        /*0130*/ 	.word	0x00000008
.L_211:


//--------------------- .nv.info._Z25multi_tensor_apply_kernelI18TensorListMetadataILi1EE20UnscaleL2NormFunctorIfEJPfS4_S4_biEEvlPViT_T0_DpT1_ --------------------------
	.section	.nv.info._Z25multi_tensor_apply_kernelI18TensorListMetadataILi1EE20UnscaleL2NormFunctorIfEJPfS4_S4_biEEvlPViT_T0_DpT1_,"",@"SHT_CUDA_INFO"
	.sectionflags	@""
	.align	4


	//----- nvinfo : EIATTR_CUDA_API_VERSION
	.align		4
        /*0000*/ 	.byte	0x04, 0x37
        /*0002*/ 	.short	(.L_213 - .L_212)
.L_212:
        /*0004*/ 	.word	0x00000082


	//----- nvinfo : EIATTR_KPARAM_INFO
	.align		4
.L_213:
        /*0008*/ 	.byte	0x04, 0x17
        /*000a*/ 	.short	(.L_215 - .L_214)
.L_214:
        /*000c*/ 	.word	0x00000000
        /*0010*/ 	.short	0x0008
        /*0012*/ 	.short	0x0d5c
        /*0014*/ 	.byte	0x00, 0xf0, 0x11, 0x00


	//----- nvinfo : EIATTR_KPARAM_INFO
	.align		4
.L_215:
        /*0018*/ 	.byte	0x04, 0x17
        /*001a*/ 	.short	(.L_217 - .L_216)
.L_216:
        /*001c*/ 	.word	0x00000000
        /*0020*/ 	.short	0x0007
        /*0022*/ 	.short	0x0d58
        /*0024*/ 	.byte	0x00, 0xf0, 0x05, 0x00


	//----- nvinfo : EIATTR_KPARAM_INFO
	.align		4
.L_217:
        /*0028*/ 	.byte	0x04, 0x17
        /*002a*/ 	.short	(.L_219 - .L_218)
.L_218:
        /*002c*/ 	.word	0x00000000
        /*0030*/ 	.short	0x0006
        /*0032*/ 	.short	0x0d50
        /*0034*/ 	.byte	0x00, 0xf5, 0x21, 0x00


	//----- nvinfo : EIATTR_KPARAM_INFO
	.align		4
.L_219:
        /*0038*/ 	.byte	0x04, 0x17
        /*003a*/ 	.short	(.L_221 - .L_220)
.L_220:
        /*003c*/ 	.word	0x00000000
        /*0040*/ 	.short	0x0005
        /*0042*/ 	.short	0x0d48
        /*0044*/ 	.byte	0x00, 0xf5, 0x21, 0x00


	//----- nvinfo : EIATTR_KPARAM_INFO
	.align		4
.L_221:
        /*0048*/ 	.byte	0x04, 0x17
        /*004a*/ 	.short	(.L_223 - .L_222)
.L_222:
        /*004c*/ 	.word	0x00000000
        /*0050*/ 	.short	0x0004
        /*0052*/ 	.short	0x0d40
        /*0054*/ 	.byte	0x00, 0xf5, 0x21, 0x00


	//----- nvinfo : EIATTR_KPARAM_INFO
	.align		4
.L_223:
        /*0058*/ 	.byte	0x04, 0x17
        /*005a*/ 	.short	(.L_225 - .L_224)
.L_224:
        /*005c*/ 	.word	0x00000000
        /*0060*/ 	.short	0x0003
        /*0062*/ 	.short	0x0d38
        /*0064*/ 	.byte	0x00, 0xf0, 0x05, 0x00


	//----- nvinfo : EIATTR_KPARAM_INFO
	.align		4
.L_225:
        /*0068*/ 	.byte	0x04, 0x17
        /*006a*/ 	.short	(.L_227 - .L_226)
.L_226:
        /*006c*/ 	.word	0x00000000
        /*0070*/ 	.short	0x0002
        /*0072*/ 	.short	0x0010
        /*0074*/ 	.byte	0x00, 0xf0, 0xa1, 0x34


	//----- nvinfo : EIATTR_KPARAM_INFO
	.align		4
.L_227:
        /*0078*/ 	.byte	0x04, 0x17
        /*007a*/ 	.short	(.L_229 - .L_228)
.L_228:
        /*007c*/ 	.word	0x00000000
        /*0080*/ 	.short	0x0001
        /*0082*/ 	.short	0x0008
        /*0084*/ 	.byte	0x00, 0xf5, 0x21, 0x00


	//----- nvinfo : EIATTR_KPARAM_INFO
	.align		4
.L_229:
        /*0088*/ 	.byte	0x04, 0x17
        /*008a*/ 	.short	(.L_231 - .L_230)
.L_230:
        /*008c*/ 	.word	0x00000000
        /*0090*/ 	.short	0x0000
        /*0092*/ 	.short	0x0000
        /*0094*/ 	.byte	0x00, 0xf0, 0x21, 0x00


	//----- nvinfo : EIATTR_SPARSE_MMA_MASK
	.align		4
.L_231:
        /*0098*/ 	.byte	0x03, 0x50
        /*009a*/ 	.short	0x0000


	//----- nvinfo : EIATTR_MAXREG_COUNT
	.align		4
        /*009c*/ 	.byte	0x03, 0x1b
        /*009e*/ 	.short	0x00ff


	//----- nvinfo : EIATTR_NUM_BARRIERS
	.align		4
        /*00a0*/ 	.byte	0x02, 0x4c
        /*00a2*/ 	.byte	0x01
	.zero		1


	//----- nvinfo : EIATTR_MERCURY_ISA_VERSION
	.align		4
        /*00a4*/ 	.byte	0x03, 0x5f
        /*00a6*/ 	.short	0x0101


	//----- nvinfo : EIATTR_COOP_GROUP_MASK_REGIDS
	.align		4
        /*00a8*/ 	.byte	0x04, 0x29
        /*00aa*/ 	.short	(.L_233 - .L_232)


	//   ....[0]....
.L_232:
        /*00ac*/ 	.word	0xffffffff


	//   ....[1]....
        /*00b0*/ 	.word	0xffffffff


	//   ....[2]....
        /*00b4*/ 	.word	0xffffffff


	//   ....[3]....
        /*00b8*/ 	.word	0xffffffff


	//   ....[4]....
        /*00bc*/ 	.word	0xffffffff


	//   ....[5]....
        /*00c0*/ 	.word	0x05000008


	//   ....[6]....
        /*00c4*/ 	.word	0x05000008


	//   ....[7]....
        /*00c8*/ 	.word	0x05000008


	//   ....[8]....
        /*00cc*/ 	.word	0x05000008


	//   ....[9]....
        /*00d0*/ 	.word	0x05000008


	//----- nvinfo : EIATTR_COOP_GROUP_INSTR_OFFSETS
	.align		4
.L_233:
        /*00d4*/ 	.byte	0x04, 0x28
        /*00d6*/ 	.short	(.L_235 - .L_234)


	//   ....[0]....
.L_234:
        /*00d8*/ 	.word	0x00001050


	//   ....[1]....
        /*00dc*/ 	.word	0x00001070


	//   ....[2]....
        /*00e0*/ 	.word	0x00001090


	//   ....[3]....
        /*00e4*/ 	.word	0x000010b0


	//   ....[4]....
        /*00e8*/ 	.word	0x000010d0


	//   ....[5]....
        /*00ec*/ 	.word	0x000012c0


	//   ....[6]....
        /*00f0*/ 	.word	0x00001330


	//   ....[7]....
        /*00f4*/ 	.word	0x000013a0


	//   ....[8]....
        /*00f8*/ 	.word	0x00001410


	//   ....[9]....
        /*00fc*/ 	.word	0x00001480


	//----- nvinfo : EIATTR_VRC_CTA_INIT_COUNT
	.align		4
.L_235:
        /*0100*/ 	.byte	0x02, 0x4a
	.zero		1
	.zero		1


	//----- nvinfo : EIATTR_EXIT_INSTR_OFFSETS
	.align		4
        /*0104*/ 	.byte	0x04, 0x1c
        /*0106*/ 	.short	(.L_237 - .L_236)


	//   ....[0]....
.L_236:
        /*0108*/ 	.word	0x00001120


	//   ....[1]....
        /*010c*/ 	.word	0x000011f0


	//   ....[2]....
        /*0110*/ 	.word	0x00001270


	//----- nvinfo : EIATTR_CRS_STACK_SIZE
	.align		4
.L_237:
        /*0114*/ 	.byte	0x04, 0x1e
        /*0116*/ 	.short	(.L_239 - .L_238)
.L_238:
        /*0118*/ 	.word	0x00000000


	//----- nvinfo : EIATTR_CBANK_PARAM_SIZE
	.align		4
.L_239:
        /*011c*/ 	.byte	0x03, 0x19
        /*011e*/ 	.short	0x0d60


	//----- nvinfo : EIATTR_PARAM_CBANK
	.align		4
        /*0120*/ 	.byte	0x04, 0x0a
        /*0122*/ 	.short	(.L_241 - .L_240)
	.align		4
.L_240:
        /*0124*/ 	.word	index@(.nv.constant0._Z25multi_tensor_apply_kernelI18TensorListMetadataILi1EE20UnscaleL2NormFunctorIfEJPfS4_S4_biEEvlPViT_T0_DpT1_)
        /*0128*/ 	.short	0x0380
        /*012a*/ 	.short	0x0d60


	//----- nvinfo : EIATTR_SW_WAR
	.align		4
.L_241:
        /*012c*/ 	.byte	0x04, 0x36
        /*012e*/ 	.short	(.L_243 - .L_242)
.L_242:
        /*0130*/ 	.word	0x00000008
.L_243:


//--------------------- .nv.info._Z25multi_tensor_apply_kernelI18TensorListMetadataILi1EE13L2NormFunctorIN3c108BFloat16EEJPfS6_biEEvlPViT_T0_DpT1_ --------------------------
	.section	.nv.info._Z25multi_tensor_apply_kernelI18TensorListMetadataILi1EE13L2NormFunctorIN3c108BFloat16EEJPfS6_biEEvlPViT_T0_DpT1_,"",@"SHT_CUDA_INFO"
	.sectionflags	@""
	.align	4


	//----- nvinfo : EIATTR_CUDA_API_VERSION
	.align		4
        /*0000*/ 	.byte	0x04, 0x37
        /*0002*/ 	.short	(.L_245 - .L_244)
.L_244:
        /*0004*/ 	.word	0x00000082


	//----- nvinfo : EIATTR_KPARAM_INFO
	.align		4
.L_245:
        /*0008*/ 	.byte	0x04, 0x17
        /*000a*/ 	.short	(.L_247 - .L_246)
.L_246:
        /*000c*/ 	.word	0x00000000
        /*0010*/ 	.short	0x0007
        /*0012*/ 	.short	0x0d54
        /*0014*/ 	.byte	0x00, 0xf0, 0x11, 0x00


	//----- nvinfo : EIATTR_KPARAM_INFO
	.align		4
.L_247:
        /*0018*/ 	.byte	0x04, 0x17
        /*001a*/ 	.short	(.L_249 - .L_248)
.L_248:
        /*001c*/ 	.word	0x00000000
        /*0020*/ 	.short	0x0006
        /*0022*/ 	.short	0x0d50
        /*0024*/ 	.byte	0x00, 0xf0, 0x05, 0x00


	//----- nvinfo : EIATTR_KPARAM_INFO
	.align		4
.L_249:
        /*0028*/ 	.byte	0x04, 0x17
        /*002a*/ 	.short	(.L_251 - .L_250)
.L_250:
        /*002c*/ 	.word	0x00000000
        /*0030*/ 	.short	0x0005
        /*0032*/ 	.short	0x0d48
        /*0034*/ 	.byte	0x00, 0xf5, 0x21, 0x00


	//----- nvinfo : EIATTR_KPARAM_INFO
	.align		4
.L_251:
        /*0038*/ 	.byte	0x04, 0x17
        /*003a*/ 	.short	(.L_253 - .L_252)
.L_252:
        /*003c*/ 	.word	0x00000000
        /*0040*/ 	.short	0x0004
        /*0042*/ 	.short	0x0d40
        /*0044*/ 	.byte	0x00, 0xf5, 0x21, 0x00


	//----- nvinfo : EIATTR_KPARAM_INFO
	.align		4
.L_253:
        /*0048*/ 	.byte	0x04, 0x17
        /*004a*/ 	.short	(.L_255 - .L_254)
.L_254:
        /*004c*/ 	.word	0x00000000
        /*0050*/ 	.short	0x0003
        /*0052*/ 	.short	0x0d38
        /*0054*/ 	.byte	0x00, 0xf0, 0x05, 0x00


	//----- nvinfo : EIATTR_KPARAM_INFO
	.align		4
.L_255:
        /*0058*/ 	.byte	0x04, 0x17
        /*005a*/ 	.short	(.L_257 - .L_256)
.L_256:
        /*005c*/ 	.word	0x00000000
        /*0060*/ 	.short	0x0002
        /*0062*/ 	.short	0x0010
        /*0064*/ 	.byte	0x00, 0xf0, 0xa1, 0x34


	//----- nvinfo : EIATTR_KPARAM_INFO
	.align		4
.L_257:
        /*0068*/ 	.byte	0x04, 0x17
        /*006a*/ 	.short	(.L_259 - .L_258)
.L_258:
        /*006c*/ 	.word	0x00000000
        /*0070*/ 	.short	0x0001
        /*0072*/ 	.short	0x0008
        /*0074*/ 	.byte	0x00, 0xf5, 0x21, 0x00


	//----- nvinfo : EIATTR_KPARAM_INFO
	.align		4
.L_259:
        /*0078*/ 	.byte	0x04, 0x17
        /*007a*/ 	.short	(.L_261 - .L_260)
.L_260:
        /*007c*/ 	.word	0x00000000
        /*0080*/ 	.short	0x0000
        /*0082*/ 	.short	0x0000
        /*0084*/ 	.byte	0x00, 0xf0, 0x21, 0x00


	//----- nvinfo : EIATTR_SPARSE_MMA_MASK
	.align		4
.L_261:
        /*0088*/ 	.byte	0x03, 0x50
        /*008a*/ 	.short	0x0000


	//----- nvinfo : EIATTR_MAXREG_COUNT
	.align		4
        /*008c*/ 	.byte	0x03, 0x1b
        /*008e*/ 	.short	0x00ff


	//----- nvinfo : EIATTR_NUM_BARRIERS
	.align		4
        /*0090*/ 	.byte	0x02, 0x4c
        /*0092*/ 	.byte	0x01
	.zero		1


	//----- nvinfo : EIATTR_MERCURY_ISA_VERSION
	.align		4
        /*0094*/ 	.byte	0x03, 0x5f
        /*0096*/ 	.short	0x0101


	//----- nvinfo : EIATTR_COOP_GROUP_MASK_REGIDS
	.align		4
        /*0098*/ 	.byte	0x04, 0x29
        /*009a*/ 	.short	(.L_263 - .L_262)


	//   ....[0]....
.L_262:
        /*009c*/ 	.word	0xffffffff


	//   ....[1]....
        /*00a0*/ 	.word	0xffffffff


	//   ....[2]....
        /*00a4*/ 	.word	0xffffffff


	//   ....[3]....
        /*00a8*/ 	.word	0xffffffff


	//   ....[4]....
        /*00ac*/ 	.word	0xffffffff


	//   ....[5]....
        /*00b0*/ 	.word	0x0500000b


	//   ....[6]....
        /*00b4*/ 	.word	0x0500000b


	//   ....[7]....
        /*00b8*/ 	.word	0x0500000b


	//   ....[8]....
        /*00bc*/ 	.word	0x0500000b


	//   ....[9]....
        /*00c0*/ 	.word	0x0500000b


	//----- nvinfo : EIATTR_COOP_GROUP_INSTR_OFFSETS
	.align		4
.L_263:
        /*00c4*/ 	.byte	0x04, 0x28
        /*00c6*/ 	.short	(.L_265 - .L_264)


	//   ....[0]....
.L_264:
        /*00c8*/ 	.word	0x00000fa0


	//   ....[1]....
        /*00cc*/ 	.word	0x00000fc0


	//   ....[2]....
        /*00d0*/ 	.word	0x00000fe0


	//   ....[3]....
        /*00d4*/ 	.word	0x00001000


	//   ....[4]....
        /*00d8*/ 	.word	0x00001020


	//   ....[5]....
        /*00dc*/ 	.word	0x00001210


	//   ....[6]....
        /*00e0*/ 	.word	0x00001280


	//   ....[7]....
        /*00e4*/ 	.word	0x000012f0


	//   ....[8]....
        /*00e8*/ 	.word	0x00001360


	//   ....[9]....
        /*00ec*/ 	.word	0x000013d0


	//----- nvinfo : EIATTR_VRC_CTA_INIT_COUNT
	.align		4
.L_265:
        /*00f0*/ 	.byte	0x02, 0x4a
	.zero		1
	.zero		1


	//----- nvinfo : EIATTR_EXIT_INSTR_OFFSETS
	.align		4
        /*00f4*/ 	.byte	0x04, 0x1c
        /*00f6*/ 	.short	(.L_267 - .L_266)


	//   ....[0]....
.L_266:
        /*00f8*/ 	.word	0x00001070


	//   ....[1]....
        /*00fc*/ 	.word	0x00001140


	//   ....[2]....
        /*0100*/ 	.word	0x000011c0


	//----- nvinfo : EIATTR_CRS_STACK_SIZE
	.align		4
.L_267:
        /*0104*/ 	.byte	0x04, 0x1e
        /*0106*/ 	.short	(.L_269 - .L_268)
.L_268:
        /*0108*/ 	.word	0x00000000


	//----- nvinfo : EIATTR_CBANK_PARAM_SIZE
	.align		4
.L_269:
        /*010c*/ 	.byte	0x03, 0x19
        /*010e*/ 	.short	0x0d58


	//----- nvinfo : EIATTR_PARAM_CBANK
	.align		4
        /*0110*/ 	.byte	0x04, 0x0a
        /*0112*/ 	.short	(.L_271 - .L_270)
	.align		4
.L_270:
        /*0114*/ 	.word	index@(.nv.constant0._Z25multi_tensor_apply_kernelI18TensorListMetadataILi1EE13L2NormFunctorIN3c108BFloat16EEJPfS6_biEEvlPViT_T0_DpT1_)
        /*0118*/ 	.short	0x0380
        /*011a*/ 	.short	0x0d58


	//----- nvinfo : EIATTR_SW_WAR
	.align		4
.L_271:
        /*011c*/ 	.byte	0x04, 0x36
        /*011e*/ 	.short	(.L_273 - .L_272)
.L_272:
        /*0120*/ 	.word	0x00000008
.L_273:


//--------------------- .nv.info._Z25multi_tensor_apply_kernelI18TensorListMetadataILi1EE13L2NormFunctorIN3c104HalfEEJPfS6_biEEvlPViT_T0_DpT1_ --------------------------
	.section	.nv.info._Z25multi_tensor_apply_kernelI18TensorListMetadataILi1EE13L2NormFunctorIN3c104HalfEEJPfS6_biEEvlPViT_T0_DpT1_,"",@"SHT_CUDA_INFO"
	.sectionflags	@""
	.align	4


	//----- nvinfo : EIATTR_CUDA_API_VERSION
	.align		4
        /*0000*/ 	.byte	0x04, 0x37
        /*0002*/ 	.short	(.L_275 - .L_274)
.L_274:
        /*0004*/ 	.word	0x00000082


	//----- nvinfo : EIATTR_KPARAM_INFO
	.align		4
.L_275:
        /*0008*/ 	.byte	0x04, 0x17
        /*000a*/ 	.short	(.L_277 - .L_276)
.L_276:
        /*000c*/ 	.word	0x00000000
        /*0010*/ 	.short	0x0007
        /*0012*/ 	.short	0x0d54
        /*0014*/ 	.byte	0x00, 0xf0, 0x11, 0x00


	//----- nvinfo : EIATTR_KPARAM_INFO
	.align		4
.L_277:
        /*0018*/ 	.byte	0x04, 0x17
        /*001a*/ 	.short	(.L_279 - .L_278)
.L_278:
        /*001c*/ 	.word	0x00000000
        /*0020*/ 	.short	0x0006
        /*0022*/ 	.short	0x0d50
        /*0024*/ 	.byte	0x00, 0xf0, 0x05, 0x00


	//----- nvinfo : EIATTR_KPARAM_INFO
	.align		4
.L_279:
        /*0028*/ 	.byte	0x04, 0x17
        /*002a*/ 	.short	(.L_281 - .L_280)
.L_280:
        /*002c*/ 	.word	0x00000000
        /*0030*/ 	.short	0x0005
        /*0032*/ 	.short	0x0d48
        /*0034*/ 	.byte	0x00, 0xf5, 0x21, 0x00


	//----- nvinfo : EIATTR_KPARAM_INFO
	.align		4
.L_281:
        /*0038*/ 	.byte	0x04, 0x17
        /*003a*/ 	.short	(.L_283 - .L_282)
.L_282:
        /*003c*/ 	.word	0x00000000
        /*0040*/ 	.short	0x0004
        /*0042*/ 	.short	0x0d40
        /*0044*/ 	.byte	0x00, 0xf5, 0x21, 0x00


	//----- nvinfo : EIATTR_KPARAM_INFO
	.align		4
.L_283:
        /*0048*/ 	.byte	0x04, 0x17
        /*004a*/ 	.short	(.L_285 - .L_284)
.L_284:
        /*004c*/ 	.word	0x00000000
        /*0050*/ 	.short	0x0003
        /*0052*/ 	.short	0x0d38
        /*0054*/ 	.byte	0x00, 0xf0, 0x05, 0x00


	//----- nvinfo : EIATTR_KPARAM_INFO
	.align		4
.L_285:
        /*0058*/ 	.byte	0x04, 0x17
        /*005a*/ 	.short	(.L_287 - .L_286)
.L_286:
        /*005c*/ 	.word	0x00000000
        /*0060*/ 	.short	0x0002
        /*0062*/ 	.short	0x0010
        /*0064*/ 	.byte	0x00, 0xf0, 0xa1, 0x34


	//----- nvinfo : EIATTR_KPARAM_INFO
	.align		4
.L_287:
        /*0068*/ 	.byte	0x04, 0x17
        /*006a*/ 	.short	(.L_289 - .L_288)
.L_288:
        /*006c*/ 	.word	0x00000000
        /*0070*/ 	.short	0x0001
        /*0072*/ 	.short	0x0008
        /*0074*/ 	.byte	0x00, 0xf5, 0x21, 0x00


	//----- nvinfo : EIATTR_KPARAM_INFO
	.align		4
.L_289:
        /*0078*/ 	.byte	0x04, 0x17
        /*007a*/ 	.short	(.L_291 - .L_290)
.L_290:
        /*007c*/ 	.word	0x00000000
        /*0080*/ 	.short	0x0000
        /*0082*/ 	.short	0x0000
        /*0084*/ 	.byte	0x00, 0xf0, 0x21, 0x00


	//----- nvinfo : EIATTR_SPARSE_MMA_MASK
	.align		4
.L_291:
        /*0088*/ 	.byte	0x03, 0x50
        /*008a*/ 	.short	0x0000


	//----- nvinfo : EIATTR_MAXREG_COUNT
	.align		4
        /*008c*/ 	.byte	0x03, 0x1b
        /*008e*/ 	.short	0x00ff


	//----- nvinfo : EIATTR_NUM_BARRIERS
	.align		4
        /*0090*/ 	.byte	0x02, 0x4c
        /*0092*/ 	.byte	0x01
	.zero		1


	//----- nvinfo : EIATTR_MERCURY_ISA_VERSION
	.align		4
        /*0094*/ 	.byte	0x03, 0x5f
        /*0096*/ 	.short	0x0101


	//----- nvinfo : EIATTR_COOP_GROUP_MASK_REGIDS
	.align		4
        /*0098*/ 	.byte	0x04, 0x29
        /*009a*/ 	.short	(.L_293 - .L_292)


	//   ....[0]....
.L_292:
        /*009c*/ 	.word	0xffffffff


	//   ....[1]....
        /*00a0*/ 	.word	0xffffffff


	//   ....[2]....
        /*00a4*/ 	.word	0xffffffff


	//   ....[3]....
        /*00a8*/ 	.word	0xffffffff


	//   ....[4]....
        /*00ac*/ 	.word	0xffffffff


	//   ....[5]....
        /*00b0*/ 	.word	0x0500000b


	//   ....[6]....
        /*00b4*/ 	.word	0x0500000b


	//   ....[7]....
        /*00b8*/ 	.word	0x0500000b


	//   ....[8]....
        /*00bc*/ 	.word	0x0500000b


	//   ....[9]....
        /*00c0*/ 	.word	0x0500000b


	//----- nvinfo : EIATTR_COOP_GROUP_INSTR_OFFSETS
	.align		4
.L_293:
        /*00c4*/ 	.byte	0x04, 0x28
        /*00c6*/ 	.short	(.L_295 - .L_294)


	//   ....[0]....
.L_294:
        /*00c8*/ 	.word	0x00000fa0


	//   ....[1]....
        /*00cc*/ 	.word	0x00000fc0


	//   ....[2]....
        /*00d0*/ 	.word	0x00000fe0


	//   ....[3]....
        /*00d4*/ 	.word	0x00001000


	//   ....[4]....
        /*00d8*/ 	.word	0x00001020


	//   ....[5]....
        /*00dc*/ 	.word	0x00001210


	//   ....[6]....
        /*00e0*/ 	.word	0x00001280


	//   ....[7]....
        /*00e4*/ 	.word	0x000012f0


	//   ....[8]....
        /*00e8*/ 	.word	0x00001360


	//   ....[9]....
        /*00ec*/ 	.word	0x000013d0


	//----- nvinfo : EIATTR_VRC_CTA_INIT_COUNT
	.align		4
.L_295:
        /*00f0*/ 	.byte	0x02, 0x4a
	.zero		1
	.zero		1


	//----- nvinfo : EIATTR_EXIT_INSTR_OFFSETS
	.align		4
        /*00f4*/ 	.byte	0x04, 0x1c
        /*00f6*/ 	.short	(.L_297 - .L_296)


	//   ....[0]....
.L_296:
        /*00f8*/ 	.word	0x00001070


	//   ....[1]....
        /*00fc*/ 	.word	0x00001140


	//   ....[2]....
        /*0100*/ 	.word	0x000011c0


	//----- nvinfo : EIATTR_CRS_STACK_SIZE
	.align		4
.L_297:
        /*0104*/ 	.byte	0x04, 0x1e
        /*0106*/ 	.short	(.L_299 - .L_298)
.L_298:
        /*0108*/ 	.word	0x00000000


	//----- nvinfo : EIATTR_CBANK_PARAM_SIZE
	.align		4
.L_299:
        /*010c*/ 	.byte	0x03, 0x19
        /*010e*/ 	.short	0x0d58


	//----- nvinfo : EIATTR_PARAM_CBANK
	.align		4
        /*0110*/ 	.byte	0x04, 0x0a
        /*0112*/ 	.short	(.L_301 - .L_300)
	.align		4
.L_300:
        /*0114*/ 	.word	index@(.nv.constant0._Z25multi_tensor_apply_kernelI18TensorListMetadataILi1EE13L2NormFunctorIN3c104HalfEEJPfS6_biEEvlPViT_T0_DpT1_)
        /*0118*/ 	.short	0x0380
        /*011a*/ 	.short	0x0d58


	//----- nvinfo : EIATTR_SW_WAR
	.align		4
.L_301:
        /*011c*/ 	.byte	0x04, 0x36
        /*011e*/ 	.short	(.L_303 - .L_302)
.L_302:
        /*0120*/ 	.word	0x00000008
.L_303:


//--------------------- .nv.info._Z25multi_tensor_apply_kernelI18TensorListMetadataILi1EE13L2NormFunctorIfEJPfS4_biEEvlPViT_T0_DpT1_ --------------------------
	.section	.nv.info._Z25multi_tensor_apply_kernelI18TensorListMetadataILi1EE13L2NormFunctorIfEJPfS4_biEEvlPViT_T0_DpT1_,"",@"SHT_CUDA_INFO"
	.sectionflags	@""
	.align	4


	//----- nvinfo : EIATTR_CUDA_API_VERSION
	.align		4
        /*0000*/ 	.byte	0x04, 0x37
        /*0002*/ 	.short	(.L_305 - .L_304)
.L_304:
        /*0004*/ 	.word	0x00000082


	//----- nvinfo : EIATTR_KPARAM_INFO
	.align		4
.L_305:
        /*0008*/ 	.byte	0x04, 0x17
        /*000a*/ 	.short	(.L_307 - .L_306)
.L_306:
        /*000c*/ 	.word	0x00000000
        /*0010*/ 	.short	0x0007
        /*0012*/ 	.short	0x0d54
        /*0014*/ 	.byte	0x00, 0xf0, 0x11, 0x00


	//----- nvinfo : EIATTR_KPARAM_INFO
	.align		4
.L_307:
        /*0018*/ 	.byte	0x04, 0x17
        /*001a*/ 	.short	(.L_309 - .L_308)
.L_308:
        /*001c*/ 	.word	0x00000000
        /*0020*/ 	.short	0x0006
        /*0022*/ 	.short	0x0d50
        /*0024*/ 	.byte	0x00, 0xf0, 0x05, 0x00


	//----- nvinfo : EIATTR_KPARAM_INFO
	.align		4
.L_309:
        /*0028*/ 	.byte	0x04, 0x17
        /*002a*/ 	.short	(.L_311 - .L_310)
.L_310:
        /*002c*/ 	.word	0x00000000
        /*0030*/ 	.short	0x0005
        /*0032*/ 	.short	0x0d48
        /*0034*/ 	.byte	0x00, 0xf5, 0x21, 0x00


	//----- nvinfo : EIATTR_KPARAM_INFO
	.align		4
.L_311:
        /*0038*/ 	.byte	0x04, 0x17
        /*003a*/ 	.short	(.L_313 - .L_312)
.L_312:
        /*003c*/ 	.word	0x00000000
        /*0040*/ 	.short	0x0004
        /*0042*/ 	.short	0x0d40
        /*0044*/ 	.byte	0x00, 0xf5, 0x21, 0x00


	//----- nvinfo : EIATTR_KPARAM_INFO
	.align		4
.L_313:
        /*0048*/ 	.byte	0x04, 0x17
        /*004a*/ 	.short	(.L_315 - .L_314)
.L_314:
        /*004c*/ 	.word	0x00000000
        /*0050*/ 	.short	0x0003
        /*0052*/ 	.short	0x0d38
        /*0054*/ 	.byte	0x00, 0xf0, 0x05, 0x00


	//----- nvinfo : EIATTR_KPARAM_INFO
	.align		4
.L_315:
        /*0058*/ 	.byte	0x04, 0x17
        /*005a*/ 	.short	(.L_317 - .L_316)
.L_316:
        /*005c*/ 	.word	0x00000000
        /*0060*/ 	.short	0x0002
        /*0062*/ 	.short	0x0010
        /*0064*/ 	.byte	0x00, 0xf0, 0xa1, 0x34


	//----- nvinfo : EIATTR_KPARAM_INFO
	.align		4
.L_317:
        /*0068*/ 	.byte	0x04, 0x17
        /*006a*/ 	.short	(.L_319 - .L_318)
.L_318:
        /*006c*/ 	.word	0x00000000
        /*0070*/ 	.short	0x0001
        /*0072*/ 	.short	0x0008
        /*0074*/ 	.byte	0x00, 0xf5, 0x21, 0x00


	//----- nvinfo : EIATTR_KPARAM_INFO
	.align		4
.L_319:
        /*0078*/ 	.byte	0x04, 0x17
        /*007a*/ 	.short	(.L_321 - .L_320)
.L_320:
        /*007c*/ 	.word	0x00000000
        /*0080*/ 	.short	0x0000
        /*0082*/ 	.short	0x0000
        /*0084*/ 	.byte	0x00, 0xf0, 0x21, 0x00


	//----- nvinfo : EIATTR_SPARSE_MMA_MASK
	.align		4
.L_321:
        /*0088*/ 	.byte	0x03, 0x50
        /*008a*/ 	.short	0x0000


	//----- nvinfo : EIATTR_MAXREG_COUNT
	.align		4
        /*008c*/ 	.byte	0x03, 0x1b
        /*008e*/ 	.short	0x00ff


	//----- nvinfo : EIATTR_NUM_BARRIERS
	.align		4
        /*0090*/ 	.byte	0x02, 0x4c
        /*0092*/ 	.byte	0x01
	.zero		1


	//----- nvinfo : EIATTR_MERCURY_ISA_VERSION
	.align		4
        /*0094*/ 	.byte	0x03, 0x5f
        /*0096*/ 	.short	0x0101


	//----- nvinfo : EIATTR_COOP_GROUP_MASK_REGIDS
	.align		4
        /*0098*/ 	.byte	0x04, 0x29
        /*009a*/ 	.short	(.L_323 - .L_322)


	//   ....[0]....
.L_322:
        /*009c*/ 	.word	0xffffffff


	//   ....[1]....
        /*00a0*/ 	.word	0xffffffff


	//   ....[2]....
        /*00a4*/ 	.word	0xffffffff


	//   ....[3]....
        /*00a8*/ 	.word	0xffffffff


	//   ....[4]....
        /*00ac*/ 	.word	0xffffffff


	//   ....[5]....
        /*00b0*/ 	.word	0x0500000b


	//   ....[6]....
        /*00b4*/ 	.word	0x0500000b


	//   ....[7]....
        /*00b8*/ 	.word	0x0500000b


	//   ....[8]....
        /*00bc*/ 	.word	0x0500000b


	//   ....[9]....
        /*00c0*/ 	.word	0x0500000b


	//----- nvinfo : EIATTR_COOP_GROUP_INSTR_OFFSETS
	.align		4
.L_323:
        /*00c4*/ 	.byte	0x04, 0x28
        /*00c6*/ 	.short	(.L_325 - .L_324)


	//   ....[0]....
.L_324:
        /*00c8*/ 	.word	0x00000f00


	//   ....[1]....
        /*00cc*/ 	.word	0x00000f20


	//   ....[2]....
        /*00d0*/ 	.word	0x00000f40


	//   ....[3]....
        /*00d4*/ 	.word	0x00000f60


	//   ....[4]....
        /*00d8*/ 	.word	0x00000f80


	//   ....[5]....
        /*00dc*/ 	.word	0x00001170


	//   ....[6]....
        /*00e0*/ 	.word	0x000011e0


	//   ....[7]....
        /*00e4*/ 	.word	0x00001250


	//   ....[8]....
        /*00e8*/ 	.word	0x000012c0


	//   ....[9]....
        /*00ec*/ 	.word	0x00001330


	//----- nvinfo : EIATTR_VRC_CTA_INIT_COUNT
	.align		4
.L_325:
        /*00f0*/ 	.byte	0x02, 0x4a
	.zero		1
	.zero		1


	//----- nvinfo : EIATTR_EXIT_INSTR_OFFSETS
	.align		4
        /*00f4*/ 	.byte	0x04, 0x1c
        /*00f6*/ 	.short	(.L_327 - .L_326)


	//   ....[0]....
.L_326:
        /*00f8*/ 	.word	0x00000fd0


	//   ....[1]....
        /*00fc*/ 	.word	0x000010a0


	//   ....[2]....
        /*0100*/ 	.word	0x00001120


	//----- nvinfo : EIATTR_CRS_STACK_SIZE
	.align		4
.L_327:
        /*0104*/ 	.byte	0x04, 0x1e
        /*0106*/ 	.short	(.L_329 - .L_328)
.L_328:
        /*0108*/ 	.word	0x00000000


	//----- nvinfo : EIATTR_CBANK_PARAM_SIZE
	.align		4
.L_329:
        /*010c*/ 	.byte	0x03, 0x19
        /*010e*/ 	.short	0x0d58


	//----- nvinfo : EIATTR_PARAM_CBANK
	.align		4
        /*0110*/ 	.byte	0x04, 0x0a
        /*0112*/ 	.short	(.L_331 - .L_330)
	.align		4
.L_330:
        /*0114*/ 	.word	index@(.nv.constant0._Z25multi_tensor_apply_kernelI18TensorListMetadataILi1EE13L2NormFunctorIfEJPfS4_biEEvlPViT_T0_DpT1_)
        /*0118*/ 	.short	0x0380
        /*011a*/ 	.short	0x0d58


	//----- nvinfo : EIATTR_SW_WAR
	.align		4
.L_331:
        /*011c*/ 	.byte	0x04, 0x36
        /*011e*/ 	.short	(.L_333 - .L_332)
.L_332:
        /*0120*/ 	.word	0x00000008
.L_333:


//--------------------- .nv.info._Z10cleanup_v2PfS_S_S_biiff --------------------------
	.section	.nv.info._Z10cleanup_v2PfS_S_S_biiff,"",@"SHT_CUDA_INFO"
	.sectionflags	@""
	.align	4


	//----- nvinfo : EIATTR_CUDA_API_VERSION
	.align		4
        /*0000*/ 	.byte	0x04, 0x37
        /*0002*/ 	.short	(.L_335 - .L_334)
.L_334:
        /*0004*/ 	.word	0x00000082


	//----- nvinfo : EIATTR_KPARAM_INFO
	.align		4
.L_335:
        /*0008*/ 	.byte	0x04, 0x17
        /*000a*/ 	.short	(.L_337 - .L_336)
.L_336:
        /*000c*/ 	.word	0x00000000
        /*0010*/ 	.short	0x0008
        /*0012*/ 	.short	0x0030
        /*0014*/ 	.byte	0x00, 0xf0, 0x11, 0x00


	//----- nvinfo : EIATTR_KPARAM_INFO
	.align		4
.L_337:
        /*0018*/ 	.byte	0x04, 0x17
        /*001a*/ 	.short	(.L_339 - .L_338)
.L_338:
        /*001c*/ 	.word	0x00000000
        /*0020*/ 	.short	0x0007
        /*0022*/ 	.short	0x002c
        /*0024*/ 	.byte	0x00, 0xf0, 0x11, 0x00


	//----- nvinfo : EIATTR_KPARAM_INFO
	.align		4
.L_339:
        /*0028*/ 	.byte	0x04, 0x17
        /*002a*/ 	.short	(.L_341 - .L_340)
.L_340:
        /*002c*/ 	.word	0x00000000
        /*0030*/ 	.short	0x0006
        /*0032*/ 	.short	0x0028
        /*0034*/ 	.byte	0x00, 0xf0, 0x11, 0x00


	//----- nvinfo : EIATTR_KPARAM_INFO
	.align		4
.L_341:
        /*0038*/ 	.byte	0x04, 0x17
        /*003a*/ 	.short	(.L_343 - .L_342)
.L_342:
        /*003c*/ 	.word	0x00000000
        /*0040*/ 	.short	0x0005
        /*0042*/ 	.short	0x0024
        /*0044*/ 	.byte	0x00, 0xf0, 0x11, 0x00


	//----- nvinfo : EIATTR_KPARAM_INFO
	.align		4
.L_343:
        /*0048*/ 	.byte	0x04, 0x17
        /*004a*/ 	.short	(.L_345 - .L_344)
.L_344:
        /*004c*/ 	.word	0x00000000
        /*0050*/ 	.short	0x0004
        /*0052*/ 	.short	0x0020
        /*0054*/ 	.byte	0x00, 0xf0, 0x05, 0x00


	//----- nvinfo : EIATTR_KPARAM_INFO
	.align		4
.L_345:
        /*0058*/ 	.byte	0x04, 0x17
        /*005a*/ 	.short	(.L_347 - .L_346)
.L_346:
        /*005c*/ 	.word	0x00000000
        /*0060*/ 	.short	0x0003
        /*0062*/ 	.short	0x0018
        /*0064*/ 	.byte	0x00, 0xf5, 0x21, 0x00


	//----- nvinfo : EIATTR_KPARAM_INFO
	.align		4
.L_347:
        /*0068*/ 	.byte	0x04, 0x17
        /*006a*/ 	.short	(.L_349 - .L_348)
.L_348:
        /*006c*/ 	.word	0x00000000
        /*0070*/ 	.short	0x0002
        /*0072*/ 	.short	0x0010
        /*0074*/ 	.byte	0x00, 0xf5, 0x21, 0x00


	//----- nvinfo : EIATTR_KPARAM_INFO
	.align		4
.L_349:
        /*0078*/ 	.byte	0x04, 0x17
        /*007a*/ 	.short	(.L_351 - .L_350)
.L_350:
        /*007c*/ 	.word	0x00000000
        /*0080*/ 	.short	0x0001
        /*0082*/ 	.short	0x0008
        /*0084*/ 	.byte	0x00, 0xf5, 0x21, 0x00


	//----- nvinfo : EIATTR_KPARAM_INFO
	.align		4
.L_351:
        /*0088*/ 	.byte	0x04, 0x17
        /*008a*/ 	.short	(.L_353 - .L_352)
.L_352:
        /*008c*/ 	.word	0x00000000
        /*0090*/ 	.short	0x0000
        /*0092*/ 	.short	0x0000
        /*0094*/ 	.byte	0x00, 0xf5, 0x21, 0x00


	//----- nvinfo : EIATTR_SPARSE_MMA_MASK
	.align		4
.L_353:
        /*0098*/ 	.byte	0x03, 0x50
        /*009a*/ 	.short	0x0000


	//----- nvinfo : EIATTR_MAXREG_COUNT
	.align		4
        /*009c*/ 	.byte	0x03, 0x1b
        /*009e*/ 	.short	0x00ff


	//----- nvinfo : EIATTR_NUM_BARRIERS
	.align		4
        /*00a0*/ 	.byte	0x02, 0x4c
        /*00a2*/ 	.byte	0x01
	.zero		1


	//----- nvinfo : EIATTR_MERCURY_ISA_VERSION
	.align		4
        /*00a4*/ 	.byte	0x03, 0x5f
        /*00a6*/ 	.short	0x0101


	//----- nvinfo : EIATTR_COOP_GROUP_MASK_REGIDS
	.align		4
        /*00a8*/ 	.byte	0x04, 0x29
        /*00aa*/ 	.short	(.L_355 - .L_354)


	//   ....[0]....
.L_354:
        /*00ac*/ 	.word	0xffffffff


	//   ....[1]....
        /*00b0*/ 	.word	0xffffffff


	//   ....[2]....
        /*00b4*/ 	.word	0xffffffff


	//   ....[3]....
        /*00b8*/ 	.word	0xffffffff


	//   ....[4]....
        /*00bc*/ 	.word	0xffffffff


	//   ....[5]....
        /*00c0*/ 	.word	0xffffffff


	//   ....[6]....
        /*00c4*/ 	.word	0xffffffff


	//   ....[7]....
        /*00c8*/ 	.word	0xffffffff


	//   ....[8]....
        /*00cc*/ 	.word	0xffffffff


	//   ....[9]....
        /*00d0*/ 	.word	0xffffffff


	//   ....[10]....
        /*00d4*/ 	.word	0xffffffff


	//   ....[11]....
        /*00d8*/ 	.word	0xffffffff


	//   ....[12]....
        /*00dc*/ 	.word	0xffffffff


	//   ....[13]....
        /*00e0*/ 	.word	0xffffffff


	//   ....[14]....
        /*00e4*/ 	.word	0xffffffff


	//   ....[15]....
        /*00e8*/ 	.word	0xffffffff


	//   ....[16]....
        /*00ec*/ 	.word	0xffffffff


	//   ....[17]....
        /*00f0*/ 	.word	0xffffffff


	//   ....[18]....
        /*00f4*/ 	.word	0xffffffff


	//   ....[19]....
        /*00f8*/ 	.word	0xffffffff


	//   ....[20]....
        /*00fc*/ 	.word	0x05000009


	//   ....[21]....
        /*0100*/ 	.word	0x05000009


	//   ....[22]....
        /*0104*/ 	.word	0x05000009


	//   ....[23]....
        /*0108*/ 	.word	0x05000009


	//   ....[24]....
        /*010c*/ 	.word	0x05000009


	//   ....[25]....
        /*0110*/ 	.word	0x05000009


	//   ....[26]....
        /*0114*/ 	.word	0x05000009


	//   ....[27]....
        /*0118*/ 	.word	0x05000009


	//   ....[28]....
        /*011c*/ 	.word	0x05000009


	//   ....[29]....
        /*0120*/ 	.word	0x05000009


	//   ....[30]....
        /*0124*/ 	.word	0x05000009


	//   ....[31]....
        /*0128*/ 	.word	0x05000009


	//   ....[32]....
        /*012c*/ 	.word	0x05000009


	//   ....[33]....
        /*0130*/ 	.word	0x05000009


	//   ....[34]....
        /*0134*/ 	.word	0x05000009


	//   ....[35]....
        /*0138*/ 	.word	0x05000009


	//   ....[36]....
        /*013c*/ 	.word	0x05000009


	//   ....[37]....
        /*0140*/ 	.word	0x05000009


	//   ....[38]....
        /*0144*/ 	.word	0x05000009


	//   ....[39]....
        /*0148*/ 	.word	0x05000009


	//----- nvinfo : EIATTR_COOP_GROUP_INSTR_OFFSETS
	.align		4
.L_355:
        /*014c*/ 	.byte	0x04, 0x28
        /*014e*/ 	.short	(.L_357 - .L_356)


	//   ....[0]....
.L_356:
        /*0150*/ 	.word	0x00000b30


	//   ....[1]....
        /*0154*/ 	.word	0x00000b50


	//   ....[2]....
        /*0158*/ 	.word	0x00000b70


	//   ....[3]....
        /*015c*/ 	.word	0x00000b90


	//   ....[4]....
        /*0160*/ 	.word	0x00000bb0


	//   ....[5]....
        /*0164*/ 	.word	0x00001680


	//   ....[6]....
        /*0168*/ 	.word	0x000016a0


	//   ....[7]....
        /*016c*/ 	.word	0x000016c0


	//   ....[8]....
        /*0170*/ 	.word	0x000016e0


	//   ....[9]....
        /*0174*/ 	.word	0x00001700


	//   ....[10]....
        /*0178*/ 	.word	0x000023d0


	//   ....[11]....
        /*017c*/ 	.word	0x000023f0


	//   ....[12]....
        /*0180*/ 	.word	0x00002410


	//   ....[13]....
        /*0184*/ 	.word	0x00002430


	//   ....[14]....
        /*0188*/ 	.word	0x00002450


	//   ....[15]....
        /*018c*/ 	.word	0x00003040


	//   ....[16]....
        /*0190*/ 	.word	0x00003060


	//   ....[17]....
        /*0194*/ 	.word	0x00003080


	//   ....[18]....
        /*0198*/ 	.word	0x000030a0


	//   ....[19]....
        /*019c*/ 	.word	0x000030c0


	//   ....[20]....
        /*01a0*/ 	.word	0x00003210


	//   ....[21]....
        /*01a4*/ 	.word	0x00003280


	//   ....[22]....
        /*01a8*/ 	.word	0x000032f0


	//   ....[23]....
        /*01ac*/ 	.word	0x00003360


	//   ....[24]....
        /*01b0*/ 	.word	0x000033d0


	//   ....[25]....
        /*01b4*/ 	.word	0x00003440


	//   ....[26]....
        /*01b8*/ 	.word	0x000034b0


	//   ....[27]....
        /*01bc*/ 	.word	0x00003520


	//   ....[28]....
        /*01c0*/ 	.word	0x00003590


	//   ....[29]....
        /*01c4*/ 	.word	0x00003600


	//   ....[30]....
        /*01c8*/ 	.word	0x00003680


	//   ....[31]....
        /*01cc*/ 	.word	0x00003720


	//   ....[32]....
        /*01d0*/ 	.word	0x00003790


	//   ....[33]....
        /*01d4*/ 	.word	0x00003800


	//   ....[34]....
        /*01d8*/ 	.word	0x00003870


	//   ....[35]....
        /*01dc*/ 	.word	0x000038f0


	//   ....[36]....
        /*01e0*/ 	.word	0x00003990


	//   ....[37]....
        /*01e4*/ 	.word	0x00003a00


	//   ....[38]....
        /*01e8*/ 	.word	0x00003a70


	//   ....[39]....
        /*01ec*/ 	.word	0x00003ae0


	//----- nvinfo : EIATTR_VRC_CTA_INIT_COUNT
	.align		4
.L_357:
        /*01f0*/ 	.byte	0x02, 0x4a
	.zero		1
	.zero		1


	//----- nvinfo : EIATTR_EXIT_INSTR_OFFSETS
	.align		4
        /*01f4*/ 	.byte	0x04, 0x1c
        /*01f6*/ 	.short	(.L_359 - .L_358)


	//   ....[0]....
.L_358:
        /*01f8*/ 	.word	0x00001830


	//   ....[1]....
        /*01fc*/ 	.word	0x00002490


	//   ....[2]....
        /*0200*/ 	.word	0x00002520


	//   ....[3]....
        /*0204*/ 	.word	0x00003110


	//   ....[4]....
        /*0208*/ 	.word	0x000031c0


	//----- nvinfo : EIATTR_CRS_STACK_SIZE
	.align		4
.L_359:
        /*020c*/ 	.byte	0x04, 0x1e
        /*020e*/ 	.short	(.L_361 - .L_360)
.L_360:
        /*0210*/ 	.word	0x00000000


	//----- nvinfo : EIATTR_CBANK_PARAM_SIZE
	.align		4
.L_361:
        /*0214*/ 	.byte	0x03, 0x19
        /*0216*/ 	.short	0x0034


	//----- nvinfo : EIATTR_PARAM_CBANK
	.align		4
        /*0218*/ 	.byte	0x04, 0x0a
        /*021a*/ 	.short	(.L_363 - .L_362)
	.align		4
.L_362:
        /*021c*/ 	.word	index@(.nv.constant0._Z10cleanup_v2PfS_S_S_biiff)
        /*0220*/ 	.short	0x0380
        /*0222*/ 	.short	0x0034


	//----- nvinfo : EIATTR_SW_WAR
	.align		4
.L_363:
        /*0224*/ 	.byte	0x04, 0x36
        /*0226*/ 	.short	(.L_365 - .L_364)
.L_364:
        /*0228*/ 	.word	0x00000008
.L_365:


//--------------------- .nv.info._Z7cleanupPfS_S_S_bi --------------------------
	.section	.nv.info._Z7cleanupPfS_S_S_bi,"",@"SHT_CUDA_INFO"
	.sectionflags	@""
	.align	4


	//----- nvinfo : EIATTR_CUDA_API_VERSION
	.align		4
        /*0000*/ 	.byte	0x04, 0x37
        /*0002*/ 	.short	(.L_367 - .L_366)
.L_366:
        /*0004*/ 	.word	0x00000082


	//----- nvinfo : EIATTR_KPARAM_INFO
	.align		4
.L_367:
        /*0008*/ 	.byte	0x04, 0x17
        /*000a*/ 	.short	(.L_369 - .L_368)
.L_368:
        /*000c*/ 	.word	0x00000000
        /*0010*/ 	.short	0x0005
        /*0012*/ 	.short	0x0024
        /*0014*/ 	.byte	0x00, 0xf0, 0x11, 0x00


	//----- nvinfo : EIATTR_KPARAM_INFO
	.align		4
.L_369:
        /*0018*/ 	.byte	0x04, 0x17
        /*001a*/ 	.short	(.L_371 - .L_370)
.L_370:
        /*001c*/ 	.word	0x00000000
        /*0020*/ 	.short	0x0004
        /*0022*/ 	.short	0x0020
        /*0024*/ 	.byte	0x00, 0xf0, 0x05, 0x00


	//----- nvinfo : EIATTR_KPARAM_INFO
	.align		4
.L_371:
        /*0028*/ 	.byte	0x04, 0x17
        /*002a*/ 	.short	(.L_373 - .L_372)
.L_372:
        /*002c*/ 	.word	0x00000000
        /*0030*/ 	.short	0x0003
        /*0032*/ 	.short	0x0018
        /*0034*/ 	.byte	0x00, 0xf5, 0x21, 0x00


	//----- nvinfo : EIATTR_KPARAM_INFO
	.align		4
.L_373:
        /*0038*/ 	.byte	0x04, 0x17
        /*003a*/ 	.short	(.L_375 - .L_374)
.L_374:
        /*003c*/ 	.word	0x00000000
        /*0040*/ 	.short	0x0002
        /*0042*/ 	.short	0x0010
        /*0044*/ 	.byte	0x00, 0xf5, 0x21, 0x00


	//----- nvinfo : EIATTR_KPARAM_INFO
	.align		4
.L_375:
        /*0048*/ 	.byte	0x04, 0x17
        /*004a*/ 	.short	(.L_377 - .L_376)
.L_376:
        /*004c*/ 	.word	0x00000000
        /*0050*/ 	.short	0x0001
        /*0052*/ 	.short	0x0008
        /*0054*/ 	.byte	0x00, 0xf5, 0x21, 0x00


	//----- nvinfo : EIATTR_KPARAM_INFO
	.align		4
.L_377:
        /*0058*/ 	.byte	0x04, 0x17
        /*005a*/ 	.short	(.L_379 - .L_378)
.L_378:
        /*005c*/ 	.word	0x00000000
        /*0060*/ 	.short	0x0000
        /*0062*/ 	.short	0x0000
        /*0064*/ 	.byte	0x00, 0xf5, 0x21, 0x00


	//----- nvinfo : EIATTR_SPARSE_MMA_MASK
	.align		4
.L_379:
        /*0068*/ 	.byte	0x03, 0x50
        /*006a*/ 	.short	0x0000


	//----- nvinfo : EIATTR_MAXREG_COUNT
	.align		4
        /*006c*/ 	.byte	0x03, 0x1b
        /*006e*/ 	.short	0x00ff


	//----- nvinfo : EIATTR_NUM_BARRIERS
	.align		4
        /*0070*/ 	.byte	0x02, 0x4c
        /*0072*/ 	.byte	0x01
	.zero		1


	//----- nvinfo : EIATTR_MERCURY_ISA_VERSION
	.align		4
        /*0074*/ 	.byte	0x03, 0x5f
        /*0076*/ 	.short	0x0101


	//----- nvinfo : EIATTR_COOP_GROUP_MASK_REGIDS
	.align		4
        /*0078*/ 	.byte	0x04, 0x29
        /*007a*/ 	.short	(.L_381 - .L_380)


	//   ....[0]....
.L_380:
        /*007c*/ 	.word	0xffffffff


	//   ....[1]....
        /*0080*/ 	.word	0xffffffff


	//   ....[2]....
        /*0084*/ 	.word	0xffffffff


	//   ....[3]....
        /*0088*/ 	.word	0xffffffff


	//   ....[4]....
        /*008c*/ 	.word	0xffffffff


	//   ....[5]....
        /*0090*/ 	.word	0xffffffff


	//   ....[6]....
        /*0094*/ 	.word	0xffffffff


	//   ....[7]....
        /*0098*/ 	.word	0xffffffff


	//   ....[8]....
        /*009c*/ 	.word	0xffffffff


	//   ....[9]....
        /*00a0*/ 	.word	0xffffffff


	//   ....[10]....
        /*00a4*/ 	.word	0x05000009


	//   ....[11]....
        /*00a8*/ 	.word	0x05000009


	//   ....[12]....
        /*00ac*/ 	.word	0x05000009


	//   ....[13]....
        /*00b0*/ 	.word	0x05000009


	//   ....[14]....
        /*00b4*/ 	.word	0x05000009


	//   ....[15]....
        /*00b8*/ 	.word	0x05000009


	//   ....[16]....
        /*00bc*/ 	.word	0x05000009


	//   ....[17]....
        /*00c0*/ 	.word	0x05000009


	//   ....[18]....
        /*00c4*/ 	.word	0x05000009


	//   ....[19]....
        /*00c8*/ 	.word	0x05000009


	//----- nvinfo : EIATTR_COOP_GROUP_INSTR_OFFSETS
	.align		4
.L_381:
        /*00cc*/ 	.byte	0x04, 0x28
        /*00ce*/ 	.short	(.L_383 - .L_382)


	//   ....[0]....
.L_382:
        /*00d0*/ 	.word	0x00000ab0


	//   ....[1]....
        /*00d4*/ 	.word	0x00000ad0


	//   ....[2]....
        /*00d8*/ 	.word	0x00000af0


	//   ....[3]....
        /*00dc*/ 	.word	0x00000b10


	//   ....[4]....
        /*00e0*/ 	.word	0x00000b30


	//   ....[5]....
        /*00e4*/ 	.word	0x00001740


	//   ....[6]....
        /*00e8*/ 	.word	0x00001760


	//   ....[7]....
        /*00ec*/ 	.word	0x00001780


	//   ....[8]....
        /*00f0*/ 	.word	0x000017a0


	//   ....[9]....
        /*00f4*/ 	.word	0x000017c0


	//   ....[10]....
        /*00f8*/ 	.word	0x000018b0


	//   ....[11]....
        /*00fc*/ 	.word	0x00001920


	//   ....[12]....
        /*0100*/ 	.word	0x00001990


	//   ....[13]....
        /*0104*/ 	.word	0x00001a00


	//   ....[14]....
        /*0108*/ 	.word	0x00001a70


	//   ....[15]....
        /*010c*/ 	.word	0x00001ae0


	//   ....[16]....
        /*0110*/ 	.word	0x00001b50


	//   ....[17]....
        /*0114*/ 	.word	0x00001bc0


	//   ....[18]....
        /*0118*/ 	.word	0x00001c30


	//   ....[19]....
        /*011c*/ 	.word	0x00001ca0


	//----- nvinfo : EIATTR_VRC_CTA_INIT_COUNT
	.align		4
.L_383:
        /*0120*/ 	.byte	0x02, 0x4a
	.zero		1
	.zero		1


	//----- nvinfo : EIATTR_EXIT_INSTR_OFFSETS
	.align		4
        /*0124*/ 	.byte	0x04, 0x1c
        /*0126*/ 	.short	(.L_385 - .L_384)


	//   ....[0]....
.L_384:
        /*0128*/ 	.word	0x00000be0


	//   ....[1]....
        /*012c*/ 	.word	0x00001810


	//   ....[2]....
        /*0130*/ 	.word	0x00001860


	//----- nvinfo : EIATTR_CRS_STACK_SIZE
	.align		4
.L_385:
        /*0134*/ 	.byte	0x04, 0x1e
        /*0136*/ 	.short	(.L_387 - .L_386)
.L_386:
        /*0138*/ 	.word	0x00000000


	//----- nvinfo : EIATTR_CBANK_PARAM_SIZE
	.align		4
.L_387:
        /*013c*/ 	.byte	0x03, 0x19
        /*013e*/ 	.short	0x0028


	//----- nvinfo : EIATTR_PARAM_CBANK
	.align		4
        /*0140*/ 	.byte	0x04, 0x0a
        /*0142*/ 	.short	(.L_389 - .L_388)
	.align		4
.L_388:
        /*0144*/ 	.word	index@(.nv.constant0._Z7cleanupPfS_S_S_bi)
        /*0148*/ 	.short	0x0380
        /*014a*/ 	.short	0x0028


	//----- nvinfo : EIATTR_SW_WAR
	.align		4
.L_389:
        /*014c*/ 	.byte	0x04, 0x36
        /*014e*/ 	.short	(.L_391 - .L_390)
.L_390:
        /*0150*/ 	.word	0x00000008
.L_391:


//--------------------- .nv.callgraph             --------------------------
	.section	.nv.callgraph,"",@"SHT_CUDA_CALLGRAPH"
	.align	4
	.sectionentsize	8
	.align		4
        /*0000*/ 	.word	0x00000000
	.align		4
        /*0004*/ 	.word	0xffffffff
	.align		4
        /*0008*/ 	.word	0x00000000
	.align		4
        /*000c*/ 	.word	0xfffffffe
	.align		4
        /*0010*/ 	.word	0x00000000
	.align		4
        /*0014*/ 	.word	0xfffffffd
	.align		4
        /*0018*/ 	.word	0x00000000
	.align		4
        /*001c*/ 	.word	0xfffffffc


//--------------------- .nv.constant4             --------------------------
	.section	.nv.constant4,"a",@progbits
	.align	8
	.align		8
.nv.constant4:
        /*0000*/ 	.dword	_ZN60_INTERNAL_14a5a7e7_29_multi_tensor_l2norm_kernel_cu_0ab45fc84cuda3std3__45__cpo5beginE
	.align		8
        /*0008*/ 	.dword	_ZN60_INTERNAL_14a5a7e7_29_multi_tensor_l2norm_kernel_cu_0ab45fc84cuda3std3__45__cpo3endE
	.align		8
        /*0010*/ 	.dword	_ZN60_INTERNAL_14a5a7e7_29_multi_tensor_l2norm_kernel_cu_0ab45fc84cuda3std3__45__cpo6cbeginE
	.align		8
        /*0018*/ 	.dword	_ZN60_INTERNAL_14a5a7e7_29_multi_tensor_l2norm_kernel_cu_0ab45fc84cuda3std3__45__cpo4cendE
	.align		8
        /*0020*/ 	.dword	_ZN60_INTERNAL_14a5a7e7_29_multi_tensor_l2norm_kernel_cu_0ab45fc84cuda3std3__45__cpo6rbeginE
	.align		8
        /*0028*/ 	.dword	_ZN60_INTERNAL_14a5a7e7_29_multi_tensor_l2norm_kernel_cu_0ab45fc84cuda3std3__45__cpo4rendE
	.align		8
        /*0030*/ 	.dword	_ZN60_INTERNAL_14a5a7e7_29_multi_tensor_l2norm_kernel_cu_0ab45fc84cuda3std3__45__cpo7crbeginE
	.align		8
        /*0038*/ 	.dword	_ZN60_INTERNAL_14a5a7e7_29_multi_tensor_l2norm_kernel_cu_0ab45fc84cuda3std3__45__cpo5crendE
	.align		8
        /*0040*/ 	.dword	_ZN60_INTERNAL_14a5a7e7_29_multi_tensor_l2norm_kernel_cu_0ab45fc84cuda3std3__462_GLOBAL__N__14a5a7e7_29_multi_tensor_l2norm_kernel_cu_0ab45fc86ignoreE
	.align		8
        /*0048*/ 	.dword	_ZN60_INTERNAL_14a5a7e7_29_multi_tensor_l2norm_kernel_cu_0ab45fc84cuda3std3__419piecewise_constructE
	.align		8
        /*0050*/ 	.dword	_ZN60_INTERNAL_14a5a7e7_29_multi_tensor_l2norm_kernel_cu_0ab45fc84cuda3std3__48in_placeE
	.align		8
        /*0058*/ 	.dword	_ZN60_INTERNAL_14a5a7e7_29_multi_tensor_l2norm_kernel_cu_0ab45fc84cuda3std3__420unreachable_sentinelE
	.align		8
        /*0060*/ 	.dword	_ZN60_INTERNAL_14a5a7e7_29_multi_tensor_l2norm_kernel_cu_0ab45fc84cuda3std6ranges3__45__cpo4swapE
	.align		8
        /*0068*/ 	.dword	_ZN60_INTERNAL_14a5a7e7_29_multi_tensor_l2norm_kernel_cu_0ab45fc84cuda3std6ranges3__45__cpo9iter_moveE
	.align		8
        /*0070*/ 	.dword	_ZN60_INTERNAL_14a5a7e7_29_multi_tensor_l2norm_kernel_cu_0ab45fc84cuda3std6ranges3__45__cpo5beginE
	.align		8
        /*0078*/ 	.dword	_ZN60_INTERNAL_14a5a7e7_29_multi_tensor_l2norm_kernel_cu_0ab45fc84cuda3std6ranges3__45__cpo3endE
	.align		8
        /*0080*/ 	.dword	_ZN60_INTERNAL_14a5a7e7_29_multi_tensor_l2norm_kernel_cu_0ab45fc84cuda3std6ranges3__45__cpo6cbeginE
	.align		8
        /*0088*/ 	.dword	_ZN60_INTERNAL_14a5a7e7_29_multi_tensor_l2norm_kernel_cu_0ab45fc84cuda3std6ranges3__45__cpo4cendE
	.align		8
        /*0090*/ 	.dword	_ZN60_INTERNAL_14a5a7e7_29_multi_tensor_l2norm_kernel_cu_0ab45fc84cuda3std6ranges3__45__cpo7advanceE
	.align		8
        /*0098*/ 	.dword	_ZN60_INTERNAL_14a5a7e7_29_multi_tensor_l2norm_kernel_cu_0ab45fc84cuda3std6ranges3__45__cpo9iter_swapE
	.align		8
        /*00a0*/ 	.dword	_ZN60_INTERNAL_14a5a7e7_29_multi_tensor_l2norm_kernel_cu_0ab45fc84cuda3std6ranges3__45__cpo4nextE
	.align		8
        /*00a8*/ 	.dword	_ZN60_INTERNAL_14a5a7e7_29_multi_tensor_l2norm_kernel_cu_0ab45fc84cuda3std6ranges3__45__cpo4prevE
	.align		8
        /*00b0*/ 	.dword	_ZN60_INTERNAL_14a5a7e7_29_multi_tensor_l2norm_kernel_cu_0ab45fc84cuda3std6ranges3__45__cpo4dataE
	.align		8
        /*00b8*/ 	.dword	_ZN60_INTERNAL_14a5a7e7_29_multi_tensor_l2norm_kernel_cu_0ab45fc84cuda3std6ranges3__45__cpo5cdataE
	.align		8
        /*00c0*/ 	.dword	_ZN60_INTERNAL_14a5a7e7_29_multi_tensor_l2norm_kernel_cu_0ab45fc84cuda3std6ranges3__45__cpo4sizeE
	.align		8
        /*00c8*/ 	.dword	_ZN60_INTERNAL_14a5a7e7_29_multi_tensor_l2norm_kernel_cu_0ab45fc84cuda3std6ranges3__45__cpo5ssizeE
	.align		8
        /*00d0*/ 	.dword	_ZN60_INTERNAL_14a5a7e7_29_multi_tensor_l2norm_kernel_cu_0ab45fc84cuda3std6ranges3__45__cpo8distanceE
	.align		8
        /*00d8*/ 	.dword	_ZN60_INTERNAL_14a5a7e7_29_multi_tensor_l2norm_kernel_cu_0ab45fc86thrust24THRUST_300001_SM_1000_NS6system6detail10sequential3seqE


//--------------------- .text._Z25multi_tensor_apply_kernelI18TensorListMetadataILi1EE14MaxNormFunctorIN3c104HalfEEJPfS6_biEEvlPViT_T0_DpT1_ --------------------------
	.section	.text._Z25multi_tensor_apply_kernelI18TensorListMetadataILi1EE14MaxNormFunctorIN3c104HalfEEJPfS6_biEEvlPViT_T0_DpT1_,"ax",@progbits
	.align	128
        .global         _Z25multi_tensor_apply_kernelI18TensorListMetadataILi1EE14MaxNormFunctorIN3c104HalfEEJPfS6_biEEvlPViT_T0_DpT1_
        .type           _Z25multi_tensor_apply_kernelI18TensorListMetadataILi1EE14MaxNormFunctorIN3c104HalfEEJPfS6_biEEvlPViT_T0_DpT1_,@function
        .size           _Z25multi_tensor_apply_kernelI18TensorListMetadataILi1EE14MaxNormFunctorIN3c104HalfEEJPfS6_biEEvlPViT_T0_DpT1_,(.L_x_198 - _Z25multi_tensor_apply_kernelI18TensorListMetadataILi1EE14MaxNormFunctorIN3c104HalfEEJPfS6_biEEvlPViT_T0_DpT1_)
        .other          _Z25multi_tensor_apply_kernelI18TensorListMetadataILi1EE14MaxNormFunctorIN3c104HalfEEJPfS6_biEEvlPViT_T0_DpT1_,@"STO_CUDA_ENTRY STV_DEFAULT"
_Z25multi_tensor_apply_kernelI18TensorListMetadataILi1EE14MaxNormFunctorIN3c104HalfEEJPfS6_biEEvlPViT_T0_DpT1_:
.text._Z25multi_tensor_apply_kernelI18TensorListMetadataILi1EE14MaxNormFunctorIN3c104HalfEEJPfS6_biEEvlPViT_T0_DpT1_:
[----:B------:R-:W-:Y:S01]  /*0000*/  LDC R1, c[0x0][0x37c] ;  /* 0x0000df00ff017b82 */ /* 0x000fe20000000800 */
[----:B------:R-:W0:Y:S01]  /*0010*/  S2R R5, SR_CTAID.X ;  /* 0x0000000000057919 */ /* 0x000e220000002500 */
[----:B------:R-:W-:-:S06]  /*0020*/  IMAD.MOV.U32 R3, RZ, RZ, 0x10 ;  /* 0x00000010ff037424 */ /* 0x000fcc00078e00ff */
[----:B------:R-:W1:Y:S01]  /*0030*/  LDC R9, c[0x0][0x380] ;  /* 0x0000e000ff097b82 */ /* 0x000e620000000800 */
[----:B------:R-:W2:Y:S01]  /*0040*/  LDCU.64 UR6, c[0x0][0x358] ;  /* 0x00006b00ff0677ac */ /* 0x000ea20008000a00 */
[----:B------:R-:W-:-:S06]  /*0050*/  CS2R R12, SRZ ;  /* 0x00000000000c7805 */ /* 0x000fcc000001ff00 */
[----:B0-----:R-:W0:Y:S01]  /*0060*/  LDC.U8 R0, c[0x0][R5+0xa70] ;  /* 0x00029c0005007b82 */ /* 0x001e220000000000 */
[----:B------:R-:W-:-:S04]  /*0070*/  VIADD R4, R5, 0x10 ;  /* 0x0000001005047836 */ /* 0x000fc80000000000 */
[----:B------:R-:W-:-:S06]  /*0080*/  IMAD R4, R5, 0x3, R4 ;  /* 0x0000000305047824 */ /* 0x000fcc00078e0204 */
[----:B------:R-:W1:Y:S01]  /*0090*/  LDC R4, c[0x0][R4+0xba0] ;  /* 0x0002e80004047b82 */ /* 0x000e620000000800 */
[----:B0-----:R-:W-:-:S07]  /*00a0*/  IMAD R8, R0, 0x8, R3 ;  /* 0x0000000800087824 */ /* 0x001fce00078e0203 */
[----:B------:R-:W0:Y:S01]  /*00b0*/  LDC.64 R2, c[0x0][R8+0x380] ;  /* 0x0000e00008027b82 */ /* 0x000e220000000a00 */
[----:B-1----:R-:W-:-:S07]  /*00c0*/  IMAD R7, R4, R9, RZ ;  /* 0x0000000904077224 */ /* 0x002fce00078e02ff */
[----:B------:R-:W1:Y:S01]  /*00d0*/  LDC R6, c[0x0][R8+0x6f0] ;  /* 0x0001bc0008067b82 */ /* 0x000e620000000800 */
[----:B0-----:R-:W-:-:S04]  /*00e0*/  IMAD.WIDE R2, R7, 0x2, R2 ;  /* 0x0000000207027825 */ /* 0x001fc800078e0202 */
[----:B-1----:R-:W-:Y:S01]  /*00f0*/  IMAD.IADD R18, R6, 0x1, -R7 ;  /* 0x0000000106127824 */ /* 0x002fe200078e0a07 */
[----:B------:R-:W-:-:S04]  /*0100*/  LOP3.LUT R6, R2, 0x7, RZ, 0xc0, !PT ;  /* 0x0000000702067812 */ /* 0x000fc800078ec0ff */
[----:B------:R-:W-:Y:S02]  /*0110*/  LOP3.LUT P0, RZ, R18, 0x3, R9, 0xc8, !PT ;  /* 0x0000000312ff7812 */ /* 0x000fe4000780c809 */
[----:B------:R-:W-:Y:S02]  /*0120*/  ISETP.NE.AND P1, PT, R6, RZ, PT ;  /* 0x000000ff0600720c */ /* 0x000fe40003f25270 */
[----:B------:R-:W-:-:S11]  /*0130*/  CS2R R6, SRZ ;  /* 0x0000000000067805 */ /* 0x000fd6000001ff00 */
[----:B--2---:R-:W-:Y:S05]  /*0140*/  @!P0 BRA !P1, `(.L_x_0) ;  /* 0x0000000000948947 */ /* 0x004fea0004800000 */
[----:B------:R-:W-:-:S04]  /*0150*/  VIMNMX R8, PT, PT, R18, R9, PT ;  /* 0x0000000912087248 */ /* 0x000fc80003fe0100 */
[----:B------:R-:W-:-:S13]  /*0160*/  ISETP.GE.AND P0, PT, R8, 0x1, PT ;  /* 0x000000010800780c */ /* 0x000fda0003f06270 */
[----:B------:R-:W-:Y:S05]  /*0170*/  @!P0 BRA `(.L_x_1) ;  /* 0x0000000000f48947 */ /* 0x000fea0003800000 */
[----:B------:R-:W0:Y:S01]  /*0180*/  S2R R23, SR_TID.X ;  /* 0x0000000000177919 */ /* 0x000e220000002100 */
[----:B------:R-:W-:Y:S02]  /*0190*/  VIMNMX.U32 R18, PT, PT, R18, R9, PT ;  /* 0x0000000912127248 */ /* 0x000fe40003fe0000 */
[----:B------:R-:W-:Y:S02]  /*01a0*/  CS2R R6, SRZ ;  /* 0x0000000000067805 */ /* 0x000fe4000001ff00 */
[----:B------:R-:W-:Y:S01]  /*01b0*/  CS2R R12, SRZ ;  /* 0x00000000000c7805 */ /* 0x000fe2000001ff00 */
[----:B------:R-:W1:Y:S01]  /*01c0*/  LDCU UR5, c[0x0][0x360] ;  /* 0x00006c00ff0577ac */ /* 0x000e620008000800 */
[----:B------:R-:W-:-:S05]  /*01d0*/  UMOV UR4, URZ ;  /* 0x000000ff00047c82 */ /* 0x000fca0008000000 */
.L_x_2:
[----:B0-----:R-:W-:-:S04]  /*01e0*/  VIADD R17, R23, UR4 ;  /* 0x0000000417117c36 */ /* 0x001fc80008000000 */
[C---:B-1----:R-:W-:Y:S01]  /*01f0*/  VIADD R15, R17.reuse, UR5 ;  /* 0x00000005110f7c36 */ /* 0x042fe20008000000 */
[----:B------:R-:W-:-:S03]  /*0200*/  ISETP.GE.AND P0, PT, R17, R18, PT ;  /* 0x000000121100720c */ /* 0x000fc60003f06270 */
[C---:B------:R-:W-:Y:S01]  /*0210*/  VIADD R11, R15.reuse, UR5 ;  /* 0x000000050f0b7c36 */ /* 0x040fe20008000000 */
[----:B------:R-:W-:-:S03]  /*0220*/  ISETP.GE.AND P1, PT, R15, R18, PT ;  /* 0x000000120f00720c */ /* 0x000fc60003f26270 */
[C---:B------:R-:W-:Y:S01]  /*0230*/  VIADD R9, R11.reuse, UR5 ;  /* 0x000000050b097c36 */ /* 0x040fe20008000000 */
[----:B------:R-:W-:-:S04]  /*0240*/  ISETP.GE.AND P2, PT, R11, R18, PT ;  /* 0x000000120b00720c */ /* 0x000fc80003f46270 */
[----:B------:R-:W-:Y:S01]  /*0250*/  ISETP.GE.AND P3, PT, R9, R18, PT ;  /* 0x000000120900720c */ /* 0x000fe20003f66270 */
[----:B------:R-:W-:-:S04]  /*0260*/  @!P0 IMAD.WIDE R16, R17, 0x2, R2 ;  /* 0x0000000211108825 */ /* 0x000fc800078e0202 */
[--C-:B------:R-:W-:Y:S02]  /*0270*/  @!P1 IMAD.WIDE R14, R15, 0x2, R2.reuse ;  /* 0x000000020f0e9825 */ /* 0x100fe400078e0202 */
[----:B------:R-:W2:Y:S02]  /*0280*/  @!P0 LDG.E.U16 R16, desc[UR6][R16.64] ;  /* 0x0000000610108981 */ /* 0x000ea4000c1e1500 */
[--C-:B------:R-:W-:Y:S02]  /*0290*/  @!P2 IMAD.WIDE R10, R11, 0x2, R2.reuse ;  /* 0x000000020b0aa825 */ /* 0x100fe400078e0202 */
[----:B------:R-:W3:Y:S02]  /*02a0*/  @!P1 LDG.E.U16 R14, desc[UR6][R14.64] ;  /* 0x000000060e0e9981 */ /* 0x000ee4000c1e1500 */
[----:B------:R-:W-:Y:S02]  /*02b0*/  @!P3 IMAD.WIDE R8, R9, 0x2, R2 ;  /* 0x000000020908b825 */ /* 0x000fe400078e0202 */
[----:B------:R-:W4:Y:S04]  /*02c0*/  @!P2 LDG.E.U16 R10, desc[UR6][R10.64] ;  /* 0x000000060a0aa981 */ /* 0x000f28000c1e1500 */
[----:B------:R-:W5:Y:S01]  /*02d0*/  @!P3 LDG.E.U16 R8, desc[UR6][R8.64] ;  /* 0x000000060808b981 */ /* 0x000f62000c1e1500 */
[----:B------:R-:W-:-:S06]  /*02e0*/  ULEA UR4, UR5, UR4, 0x2 ;  /* 0x0000000405047291 */ /* 0x000fcc000f8e10ff */
[----:B------:R-:W-:Y:S01]  /*02f0*/  ISETP.LE.AND P4, PT, R18, UR4, PT ;  /* 0x0000000412007c0c */ /* 0x000fe2000bf83270 */
[----:B--2---:R-:W-:Y:S02]  /*0300*/  @!P0 HADD2.F32 R20, -RZ, R16.H0_H0 ;  /* 0x20000010ff148230 */ /* 0x004fe40000004100 */
[----:B---3--:R-:W-:Y:S02]  /*0310*/  @!P1 HADD2.F32 R19, -RZ, R14.H0_H0 ;  /* 0x2000000eff139230 */ /* 0x008fe40000004100 */
[----:B----4-:R-:W-:Y:S02]  /*0320*/  @!P2 HADD2.F32 R22, -RZ, R10.H0_H0 ;  /* 0x2000000aff16a230 */ /* 0x010fe40000004100 */
[----:B-----5:R-:W-:Y:S01]  /*0330*/  @!P3 HADD2.F32 R21, -RZ, R8.H0_H0 ;  /* 0x20000008ff15b230 */ /* 0x020fe20000004100 */
[----:B------:R-:W-:Y:S02]  /*0340*/  @!P0 FMNMX.FTZ R13, |R13|, |R20|, !PT ;  /* 0x400000140d0d8209 */ /* 0x000fe40007810200 */
[----:B------:R-:W-:-:S02]  /*0350*/  @!P1 FMNMX.FTZ R12, |R12|, |R19|, !PT ;  /* 0x400000130c0c9209 */ /* 0x000fc40007810200 */
[----:B------:R-:W-:Y:S02]  /*0360*/  @!P2 FMNMX.FTZ R7, |R7|, |R22|, !PT ;  /* 0x400000160707a209 */ /* 0x000fe40007810200 */
[----:B------:R-:W-:Y:S01]  /*0370*/  @!P3 FMNMX.FTZ R6, |R6|, |R21|, !PT ;  /* 0x400000150606b209 */ /* 0x000fe20007810200 */
[----:B------:R-:W-:Y:S06]  /*0380*/  @!P4 BRA `(.L_x_2) ;  /* 0xfffffffc0094c947 */ /* 0x000fec000383ffff */
[----:B------:R-:W-:Y:S05]  /*0390*/  BRA `(.L_x_1) ;  /* 0x00000000006c7947 */ /* 0x000fea0003800000 */
.L_x_0:
[----:B------:R-:W0:Y:S01]  /*03a0*/  S2R R11, SR_TID.X ;  /* 0x00000000000b7919 */ /* 0x000e220000002100 */
[----:B------:R-:W-:Y:S01]  /*03b0*/  VIMNMX R15, PT, PT, R18, R9, PT ;  /* 0x00000009120f7248 */ /* 0x000fe20003fe0100 */
[----:B------:R-:W-:Y:S01]  /*03c0*/  BSSY.RECONVERGENT B0, `(.L_x_1) ;  /* 0x0000018000007945 */ /* 0x000fe20003800200 */
[----:B0-----:R-:W-:-:S05]  /*03d0*/  IMAD.SHL.U32 R8, R11, 0x4, RZ ;  /* 0x000000040b087824 */ /* 0x001fca00078e00ff */
[----:B------:R-:W-:-:S13]  /*03e0*/  ISETP.GT.AND P0, PT, R15, R8, PT ;  /* 0x000000080f00720c */ /* 0x000fda0003f04270 */
[----:B------:R-:W-:Y:S05]  /*03f0*/  @!P0 BRA `(.L_x_3) ;  /* 0x0000000000508947 */ /* 0x000fea0003800000 */
[----:B------:R-:W0:Y:S01]  /*0400*/  LDC R16, c[0x0][0x360] ;  /* 0x0000d800ff107b82 */ /* 0x000e220000000800 */
[----:B------:R-:W-:Y:S02]  /*0410*/  VIMNMX.U32 R19, PT, PT, R18, R9, PT ;  /* 0x0000000912137248 */ /* 0x000fe40003fe0000 */
[----:B------:R-:W-:Y:S02]  /*0420*/  CS2R R6, SRZ ;  /* 0x0000000000067805 */ /* 0x000fe4000001ff00 */
[----:B------:R-:W-:-:S07]  /*0430*/  CS2R R12, SRZ ;  /* 0x00000000000c7805 */ /* 0x000fce000001ff00 */
.L_x_4:
[----:B------:R-:W-:-:S06]  /*0440*/  IMAD.WIDE R8, R11, 0x8, R2 ;  /* 0x000000080b087825 */ /* 0x000fcc00078e0202 */
[----:B------:R-:W2:Y:S01]  /*0450*/  LDG.E.64 R8, desc[UR6][R8.64] ;  /* 0x0000000608087981 */ /* 0x000ea2000c1e1b00 */
[----:B0-----:R-:W-:-:S04]  /*0460*/  IMAD.IADD R11, R16, 0x1, R11 ;  /* 0x00000001100b7824 */ /* 0x001fc800078e020b */
[----:B------:R-:W-:-:S05]  /*0470*/  IMAD.SHL.U32 R10, R11, 0x4, RZ ;  /* 0x000000040b0a7824 */ /* 0x000fca00078e00ff */
[----:B------:R-:W-:Y:S02]  /*0480*/  ISETP.GE.AND P0, PT, R10, R19, PT ;  /* 0x000000130a00720c */ /* 0x000fe40003f06270 */
[--C-:B--2---:R-:W-:Y:S01]  /*0490*/  SHF.R.U64 R15, R8, 0x10, R9.reuse ;  /* 0x00000010080f7819 */ /* 0x104fe20000001209 */
[----:B------:R-:W-:Y:S01]  /*04a0*/  HADD2.F32 R10, -RZ, R8.H0_H0 ;  /* 0x20000008ff0a7230 */ /* 0x000fe20000004100 */
[----:B------:R-:W-:Y:S01]  /*04b0*/  SHF.R.U32.HI R17, RZ, 0x10, R9 ;  /* 0x00000010ff117819 */ /* 0x000fe20000011609 */
[----:B------:R-:W-:Y:S02]  /*04c0*/  HADD2.F32 R14, -RZ, R9.H0_H0 ;  /* 0x20000009ff0e7230 */ /* 0x000fe40000004100 */
[----:B------:R-:W-:Y:S01]  /*04d0*/  HADD2.F32 R15, -RZ, R15.H0_H0 ;  /* 0x2000000fff0f7230 */ /* 0x000fe20000004100 */
[----:B------:R-:W-:Y:S01]  /*04e0*/  FMNMX.FTZ R13, |R10|, |R13|, !PT ;  /* 0x4000000d0a0d7209 */ /* 0x000fe20007810200 */
[----:B------:R-:W-:Y:S01]  /*04f0*/  HADD2.F32 R17, -RZ, R17.H0_H0 ;  /* 0x20000011ff117230 */ /* 0x000fe20000004100 */
[----:B------:R-:W-:-:S02]  /*0500*/  FMNMX.FTZ R7, |R14|, |R7|, !PT ;  /* 0x400000070e077209 */ /* 0x000fc40007810200 */
[----:B------:R-:W-:Y:S02]  /*0510*/  FMNMX.FTZ R12, |R15|, |R12|, !PT ;  /* 0x4000000c0f0c7209 */ /* 0x000fe40007810200 */
[----:B------:R-:W-:Y:S01]  /*0520*/  FMNMX.FTZ R6, |R17|, |R6|, !PT ;  /* 0x4000000611067209 */ /* 0x000fe20007810200 */
[----:B------:R-:W-:Y:S06]  /*0530*/  @!P0 BRA `(.L_x_4) ;  /* 0xfffffffc00c08947 */ /* 0x000fec000383ffff */
.L_x_3:
[----:B------:R-:W-:Y:S05]  /*0540*/  BSYNC.RECONVERGENT B0 ;  /* 0x0000000000007941 */ /* 0x000fea0003800200 */
.L_x_1:
[----:B------:R-:W0:Y:S01]  /*0550*/  LDCU UR8, c[0x0][0x360] ;  /* 0x00006c00ff0877ac */ /* 0x000e220008000800 */
[----:B------:R-:W1:Y:S01]  /*0560*/  S2R R2, SR_TID.X ;  /* 0x0000000000027919 */ /* 0x000e620000002100 */
[----:B------:R-:W0:Y:S01]  /*0570*/  LDC R3, c[0x0][0x364] ;  /* 0x0000d900ff037b82 */ /* 0x000e220000000800 */
[----:B------:R-:W-:Y:S01]  /*0580*/  FMNMX.FTZ R13, RZ, |R13|, !PT ;  /* 0x4000000dff0d7209 */ /* 0x000fe20007810000 */
[----:B------:R-:W-:Y:S01]  /*0590*/  UMOV UR4, 0x400 ;  /* 0x0000040000047882 */ /* 0x000fe20000000000 */
[----:B------:R-:W1:Y:S02]  /*05a0*/  S2R R9, SR_TID.Y ;  /* 0x0000000000097919 */ /* 0x000e640000002200 */
[----:B------:R-:W-:-:S03]  /*05b0*/  FMNMX.FTZ R12, |R13|, |R12|, !PT ;  /* 0x4000000c0d0c7209 */ /* 0x000fc60007810200 */
[----:B------:R-:W2:Y:S01]  /*05c0*/  S2UR UR5, SR_CgaCtaId ;  /* 0x00000000000579c3 */ /* 0x000ea20000008800 */
[----:B0-----:R-:W-:-:S05]  /*05d0*/  IMAD R3, R3, UR8, RZ ;  /* 0x0000000803037c24 */ /* 0x001fca000f8e02ff */
[C---:B------:R-:W-:Y:S02]  /*05e0*/  ISETP.GE.U32.AND P0, PT, R3.reuse, 0x40, PT ;  /* 0x000000400300780c */ /* 0x040fe40003f06070 */
[----:B------:R-:W-:Y:S01]  /*05f0*/  ISETP.GE.U32.AND P1, PT, R3, 0x80, PT ;  /* 0x000000800300780c */ /* 0x000fe20003f26070 */
[----:B--2---:R-:W-:Y:S01]  /*0600*/  ULEA UR4, UR5, UR4, 0x18 ;  /* 0x0000000405047291 */ /* 0x004fe2000f8ec0ff */
[----:B-1----:R-:W-:Y:S01]  /*0610*/  IMAD R8, R9, UR8, R2 ;  /* 0x0000000809087c24 */ /* 0x002fe2000f8e0202 */
[----:B------:R-:W-:-:S04]  /*0620*/  FMNMX.FTZ R9, |R12|, |R7|, !PT ;  /* 0x400000070c097209 */ /* 0x000fc80007810200 */
[----:B------:R-:W-:Y:S02]  /*0630*/  LEA R7, R8, UR4, 0x2 ;  /* 0x0000000408077c11 */ /* 0x000fe4000f8e10ff */
[----:B------:R-:W-:-:S05]  /*0640*/  FMNMX.FTZ R6, |R9|, |R6|, !PT ;  /* 0x4000000609067209 */ /* 0x000fca0007810200 */
[----:B------:R0:W-:Y:S01]  /*0650*/  @P0 STS [R7], R6 ;  /* 0x0000000607000388 */ /* 0x0001e20000000800 */
[----:B------:R-:W-:Y:S06]  /*0660*/  @P0 BAR.SYNC.DEFER_BLOCKING 0x0 ;  /* 0x0000000000000b1d */ /* 0x000fec0000010000 */
[----:B------:R-:W-:Y:S05]  /*0670*/  @!P1 BRA `(.L_x_5) ;  /* 0x00000008002c9947 */ /* 0x000fea0003800000 */
[----:B------:R-:W-:-:S04]  /*0680*/  SHF.R.U32.HI R9, RZ, 0x1, R3 ;  /* 0x00000001ff097819 */ /* 0x000fc80000011603 */
[----:B------:R-:W-:-:S13]  /*0690*/  ISETP.GE.U32.AND P1, PT, R8, R9, PT ;  /* 0x000000090800720c */ /* 0x000fda0003f26070 */
[----:B------:R-:W-:Y:S02]  /*06a0*/  @!P1 IMAD R10, R9, 0x4, R7 ;  /* 0x00000004090a9824 */ /* 0x000fe400078e0207 */
[----:B------:R-:W-:Y:S04]  /*06b0*/  @!P1 LDS R9, [R7] ;  /* 0x0000000007099984 */ /* 0x000fe80000000800 */
[----:B------:R-:W1:Y:S02]  /*06c0*/  @!P1 LDS R10, [R10] ;  /* 0x000000000a0a9984 */ /* 0x000e640000000800 */
[----:B-1----:R-:W-:-:S05]  /*06d0*/  @!P1 FMNMX.FTZ R12, |R9|, |R10|, !PT ;  /* 0x4000000a090c9209 */ /* 0x002fca0007810200 */
[----:B------:R1:W-:Y:S01]  /*06e0*/  @!P1 STS [R7], R12 ;  /* 0x0000000c07009388 */ /* 0x0003e20000000800 */
[----:B------:R-:W-:Y:S01]  /*06f0*/  BAR.SYNC.DEFER_BLOCKING 0x0 ;  /* 0x0000000000007b1d */ /* 0x000fe20000010000 */
[----:B------:R-:W-:-:S13]  /*0700*/  ISETP.GE.U32.AND P1, PT, R3, 0x100, PT ;  /* 0x000001000300780c */ /* 0x000fda0003f26070 */
[----:B-1----:R-:W-:Y:S05]  /*0710*/  @!P1 BRA `(.L_x_5) ;  /* 0x0000000800049947 */ /* 0x002fea0003800000 */
[----:B------:R-:W-:-:S04]  /*0720*/  SHF.R.U32.HI R9, RZ, 0x2, R3 ;  /* 0x00000002ff097819 */ /* 0x000fc80000011603 */
[----:B------:R-:W-:-:S13]  /*0730*/  ISETP.GE.U32.AND P1, PT, R8, R9, PT ;  /* 0x000000090800720c */ /* 0x000fda0003f26070 */
[----:B------:R-:W-:Y:S01]  /*0740*/  @!P1 LOP3.LUT R10, R3, 0x3ffffc, RZ, 0xc0, !PT ;  /* 0x003ffffc030a9812 */ /* 0x000fe200078ec0ff */
[----:B------:R-:W-:Y:S04]  /*0750*/  @!P1 LDS R9, [R7] ;  /* 0x0000000007099984 */ /* 0x000fe80000000800 */
[----:B------:R-:W-:-:S06]  /*0760*/  @!P1 IMAD.IADD R10, R7, 0x1, R10 ;  /* 0x00000001070a9824 */ /* 0x000fcc00078e020a */
        /* <DEDUP_REMOVED lines=123> */
[----:B------:R-:W-:Y:S06]  /*0f20*/  BAR.SYNC.DEFER_BLOCKING 0x0 ;  /* 0x0000000000007b1d */ /* 0x000fec0000010000 */
.L_x_5:
[----:B------:R-:W-:Y:S01]  /*0f30*/  ISETP.GT.U32.AND P1, PT, R8, 0x1f, PT ;  /* 0x0000001f0800780c */ /* 0x000fe20003f24070 */
[----:B------:R-:W-:-:S12]  /*0f40*/  BSSY B0, `(.L_x_6) ;  /* 0x0000011000007945 */ /* 0x000fd80003800000 */
[----:B------:R-:W-:Y:S05]  /*0f50*/  @P1 BRA `(.L_x_7) ;  /* 0x00000000003c1947 */ /* 0x000fea0003800000 */
[----:B------:R-:W-:Y:S01]  /*0f60*/  @P0 LDS R3, [R7] ;  /* 0x0000000007030984 */ /* 0x000fe20000000800 */
[----:B------:R-:W-:-:S03]  /*0f70*/  UMOV UR4, 0xffffffff ;  /* 0xffffffff00047882 */ /* 0x000fc60000000000 */
[----:B------:R-:W0:Y:S02]  /*0f80*/  @P0 LDS R8, [R7+0x80] ;  /* 0x0000800007080984 */ /* 0x000e240000000800 */
[----:B0-----:R-:W-:Y:S01]  /*0f90*/  @P0 FMNMX.FTZ R6, |R3|, |R8|, !PT ;  /* 0x4000000803060209 */ /* 0x001fe20007810200 */
[----:B------:R-:W-:Y:S06]  /*0fa0*/  BRA.DIV UR4, `(.L_x_8) ;  /* 0x0000000204887947 */ /* 0x000fec000b800000 */
[----:B------:R-:W0:Y:S02]  /*0fb0*/  SHFL.DOWN PT, R3, R6, 0x10, 0x1f ;  /* 0x0a001f0006037f89 */ /* 0x000e2400000e0000 */
[----:B0-----:R-:W-:-:S05]  /*0fc0*/  FMNMX.FTZ R3, |R3|, |R6|, !PT ;  /* 0x4000000603037209 */ /* 0x001fca0007810200 */
[----:B------:R-:W0:Y:S02]  /*0fd0*/  SHFL.DOWN PT, R8, R3, 0x8, 0x1f ;  /* 0x09001f0003087f89 */ /* 0x000e2400000e0000 */
[----:B0-----:R-:W-:-:S05]  /*0fe0*/  FMNMX.FTZ R8, |R3|, |R8|, !PT ;  /* 0x4000000803087209 */ /* 0x001fca0007810200 */
[----:B-1----:R-:W0:Y:S02]  /*0ff0*/  SHFL.DOWN PT, R7, R8, 0x4, 0x1f ;  /* 0x08801f0008077f89 */ /* 0x002e2400000e0000 */
[----:B0-----:R-:W-:-:S05]  /*1000*/  FMNMX.FTZ R7, |R8|, |R7|, !PT ;  /* 0x4000000708077209 */ /* 0x001fca0007810200 */
[----:B------:R-:W0:Y:S02]  /*1010*/  SHFL.DOWN PT, R10, R7, 0x2, 0x1f ;  /* 0x08401f00070a7f89 */ /* 0x000e2400000e0000 */
[----:B0-----:R-:W-:-:S05]  /*1020*/  FMNMX.FTZ R10, |R7|, |R10|, !PT ;  /* 0x4000000a070a7209 */ /* 0x001fca0007810200 */
[----:B------:R0:W1:Y:S02]  /*1030*/  SHFL.DOWN PT, R9, R10, 0x1, 0x1f ;  /* 0x08201f000a097f89 */ /* 0x00006400000e0000 */
.L_x_14:
[----:B01----:R-:W-:-:S07]  /*1040*/  FMNMX.FTZ R10, |R10|, |R9|, !PT ;  /* 0x400000090a0a7209 */ /* 0x003fce0007810200 */
.L_x_7:
[----:B------:R-:W-:Y:S05]  /*1050*/  BSYNC B0 ;  /* 0x0000000000007941 */ /* 0x000fea0003800000 */
.L_x_6:
[----:B------:R-:W-:-:S13]  /*1060*/  ISETP.NE.AND P0, PT, R2, RZ, PT ;  /* 0x000000ff0200720c */ /* 0x000fda0003f05270 */
[----:B------:R-:W-:Y:S05]  /*1070*/  @P0 EXIT ;  /* 0x000000000000094d */ /* 0x000fea0003800000 */
[----:B------:R-:W-:Y:S01]  /*1080*/  FSETP.NE.FTZ.AND P0, PT, |R10|, +INF , PT ;  /* 0x7f8000000a00780b */ /* 0x000fe20003f15200 */
[----:B01----:R-:W0:Y:S01]  /*1090*/  LDC.64 R6, c[0x0][0x10c0] ;  /* 0x00043000ff067b82 */ /* 0x003e220000000a00 */
[----:B------:R-:W1:Y:S11]  /*10a0*/  LDCU.U8 UR4, c[0x0][0x10d0] ;  /* 0x00021a00ff0477ac */ /* 0x000e760008000000 */
[----:B------:R-:W2:Y:S01]  /*10b0*/  @!P0 LDC.64 R2, c[0x0][0x388] ;  /* 0x0000e200ff028b82 */ /* 0x000ea20000000a00 */
[----:B------:R-:W-:-:S02]  /*10c0*/  @!P0 IMAD.MOV.U32 R9, RZ, RZ, 0x1 ;  /* 0x00000001ff098424 */ /* 0x000fc400078e00ff */
[----:B0-----:R-:W-:-:S03]  /*10d0*/  IMAD.WIDE.U32 R6, R5, 0x4, R6 ;  /* 0x0000000405067825 */ /* 0x001fc600078e0006 */
[----:B--2---:R0:W-:Y:S04]  /*10e0*/  @!P0 STG.E.STRONG.SYS desc[UR6][R2.64], R9 ;  /* 0x0000000902008986 */ /* 0x0041e8000c115906 */
[----:B------:R-:W2:Y:S01]  /*10f0*/  LDG.E R5, desc[UR6][R6.64] ;  /* 0x0000000606057981 */ /* 0x000ea2000c1e1900 */
[----:B-1----:R-:W-:-:S06]  /*1100*/  UPRMT UR4, UR4, 0x8880, URZ ;  /* 0x0000888004047896 */ /* 0x002fcc00080000ff */
[----:B------:R-:W-:Y:S02]  /*1110*/  ISETP.NE.AND P0, PT, RZ, UR4, PT ;  /* 0x00000004ff007c0c */ /* 0x000fe4000bf05270 */
[----:B--2---:R-:W-:-:S05]  /*1120*/  FMNMX.FTZ R5, |R10|, |R5|, !PT ;  /* 0x400000050a057209 */ /* 0x004fca0007810200 */
[----:B------:R0:W-:Y:S06]  /*1130*/  STG.E desc[UR6][R6.64], R5 ;  /* 0x0000000506007986 */ /* 0x0001ec000c101906 */
[----:B------:R-:W-:Y:S05]  /*1140*/  @!P0 EXIT ;  /* 0x000000000000894d */ /* 0x000fea0003800000 */
[----:B------:R-:W1:Y:S01]  /*1150*/  LDCU UR4, c[0x0][0x10b0] ;  /* 0x00021600ff0477ac */ /* 0x000e620008000800 */
[----:B0-----:R-:W0:Y:S01]  /*1160*/  LDC.64 R2, c[0x0][0x10c8] ;  /* 0x00043200ff027b82 */ /* 0x001e220000000a00 */
[----:B------:R-:W2:Y:S01]  /*1170*/  LDCU UR5, c[0x0][0x10d4] ;  /* 0x00021a80ff0577ac */ /* 0x000ea20008000800 */
[----:B-1----:R-:W-:-:S04]  /*1180*/  VIADD R5, R0, UR4 ;  /* 0x0000000400057c36 */ /* 0x002fc80008000000 */
[----:B--2---:R-:W-:-:S04]  /*1190*/  IMAD R5, R5, UR5, R4 ;  /* 0x0000000505057c24 */ /* 0x004fc8000f8e0204 */
[----:B0-----:R-:W-:-:S05]  /*11a0*/  IMAD.WIDE R2, R5, 0x4, R2 ;  /* 0x0000000405027825 */ /* 0x001fca00078e0202 */
[----:B------:R-:W-:Y:S01]  /*11b0*/  STG.E desc[UR6][R2.64], R10 ;  /* 0x0000000a02007986 */ /* 0x000fe2000c101906 */
[----:B------:R-:W-:Y:S05]  /*11c0*/  EXIT ;  /* 0x000000000000794d */ /* 0x000fea0003800000 */
.L_x_8:
[----:B------:R-:W-:Y:S02]  /*11d0*/  IMAD.MOV.U32 R12, RZ, RZ, 0x10 ;  /* 0x00000010ff0c7424 */ /* 0x000fe400078e00ff */
[----:B------:R-:W-:Y:S02]  /*11e0*/  IMAD.MOV.U32 R13, RZ, RZ, 0x1f ;  /* 0x0000001fff0d7424 */ /* 0x000fe400078e00ff */
[----:B------:R-:W-:-:S07]  /*11f0*/  IMAD.MOV.U32 R11, RZ, RZ, -0x1 ;  /* 0xffffffffff0b7424 */ /* 0x000fce00078e00ff */
[----:B-1----:R-:W-:Y:S05]  /*1200*/  WARPSYNC.COLLECTIVE R11, `(.L_x_9) ;  /* 0x000000000b087348 */ /* 0x002fea0003c00000 */
[----:B------:R0:W2:Y:S02]  /*1210*/  SHFL.DOWN P0, R9, R6, R12, R13 ;  /* 0x0800000c06097389 */ /* 0x0000a4000000000d */
[----:B012---:R-:W-:Y:S05]  /*1220*/  ENDCOLLECTIVE ;  /* 0x000000000000791b */ /* 0x007fea0003800000 */
.L_x_9:
[----:B------:R-:W-:Y:S02]  /*1230*/  IMAD.MOV.U32 R12, RZ, RZ, 0x8 ;  /* 0x00000008ff0c7424 */ /* 0x000fe400078e00ff */
[----:B------:R-:W-:-:S05]  /*1240*/  IMAD.MOV.U32 R3, RZ, RZ, R9 ;  /* 0x000000ffff037224 */ /* 0x000fca00078e0009 */
[----:B------:R-:W-:-:S05]  /*1250*/  FMNMX.FTZ R3, |R3|, |R6|, !PT ;  /* 0x4000000603037209 */ /* 0x000fca0007810200 */
[----:B------:R-:W-:-:S07]  /*1260*/  IMAD.MOV.U32 R6, RZ, RZ, R3 ;  /* 0x000000ffff067224 */ /* 0x000fce00078e0003 */
[----:B------:R-:W-:Y:S05]  /*1270*/  WARPSYNC.COLLECTIVE R11, `(.L_x_10) ;  /* 0x000000000b087348 */ /* 0x000fea0003c00000 */
[----:B------:R0:W1:Y:S02]  /*1280*/  SHFL.DOWN P0, R9, R6, R12, R13 ;  /* 0x0800000c06097389 */ /* 0x000064000000000d */
[----:B01----:R-:W-:Y:S05]  /*1290*/  ENDCOLLECTIVE ;  /* 0x000000000000791b */ /* 0x003fea0003800000 */
.L_x_10:
[----:B------:R-:W-:Y:S02]  /*12a0*/  IMAD.MOV.U32 R12, RZ, RZ, 0x4 ;  /* 0x00000004ff0c7424 */ /* 0x000fe400078e00ff */
[----:B------:R-:W-:-:S05]  /*12b0*/  IMAD.MOV.U32 R8, RZ, RZ, R9 ;  /* 0x000000ffff087224 */ /* 0x000fca00078e0009 */
[----:B------:R-:W-:-:S05]  /*12c0*/  FMNMX.FTZ R8, |R3|, |R8|, !PT ;  /* 0x4000000803087209 */ /* 0x000fca0007810200 */
[----:B------:R-:W-:-:S07]  /*12d0*/  IMAD.MOV.U32 R6, RZ, RZ, R8 ;  /* 0x000000ffff067224 */ /* 0x000fce00078e0008 */
[----:B------:R-:W-:Y:S05]  /*12e0*/  WARPSYNC.COLLECTIVE R11, `(.L_x_11) ;  /* 0x000000000b087348 */ /* 0x000fea0003c00000 */
[----:B------:R0:W1:Y:S02]  /*12f0*/  SHFL.DOWN P0, R9, R6, R12, R13 ;  /* 0x0800000c06097389 */ /* 0x000064000000000d */
[----:B01----:R-:W-:Y:S05]  /*1300*/  ENDCOLLECTIVE ;  /* 0x000000000000791b */ /* 0x003fea0003800000 */
.L_x_11:
[----:B------:R-:W-:Y:S02]  /*1310*/  IMAD.MOV.U32 R12, RZ, RZ, 0x2 ;  /* 0x00000002ff0c7424 */ /* 0x000fe400078e00ff */
[----:B------:R-:W-:-:S05]  /*1320*/  IMAD.MOV.U32 R7, RZ, RZ, R9 ;  /* 0x000000ffff077224 */ /* 0x000fca00078e0009 */
[----:B------:R-:W-:-:S05]  /*1330*/  FMNMX.FTZ R7, |R8|, |R7|, !PT ;  /* 0x4000000708077209 */ /* 0x000fca0007810200 */
[----:B------:R-:W-:-:S07]  /*1340*/  IMAD.MOV.U32 R6, RZ, RZ, R7 ;  /* 0x000000ffff067224 */ /* 0x000fce00078e0007 */
[----:B------:R-:W-:Y:S05]  /*1350*/  WARPSYNC.COLLECTIVE R11, `(.L_x_12) ;  /* 0x000000000b087348 */ /* 0x000fea0003c00000 */
[----:B------:R0:W1:Y:S02]  /*1360*/  SHFL.DOWN P0, R9, R6, R12, R13 ;  /* 0x0800000c06097389 */ /* 0x000064000000000d */
[----:B01----:R-:W-:Y:S05]  /*1370*/  ENDCOLLECTIVE ;  /* 0x000000000000791b */ /* 0x003fea0003800000 */
.L_x_12:
[----:B------:R-:W-:Y:S02]  /*1380*/  IMAD.MOV.U32 R12, RZ, RZ, 0x1 ;  /* 0x00000001ff0c7424 */ /* 0x000fe400078e00ff */
[----:B------:R-:W-:-:S05]  /*1390*/  IMAD.MOV.U32 R10, RZ, RZ, R9 ;  /* 0x000000ffff0a7224 */ /* 0x000fca00078e0009 */
[----:B------:R-:W-:-:S05]  /*13a0*/  FMNMX.FTZ R10, |R7|, |R10|, !PT ;  /* 0x4000000a070a7209 */ /* 0x000fca0007810200 */
[----:B------:R-:W-:-:S07]  /*13b0*/  IMAD.MOV.U32 R6, RZ, RZ, R10 ;  /* 0x000000ffff067224 */ /* 0x000fce00078e000a */
[----:B------:R-:W-:Y:S05]  /*13c0*/  WARPSYNC.COLLECTIVE R11, `(.L_x_13) ;  /* 0x000000000b087348 */ /* 0x000fea0003c00000 */
[----:B------:R0:W1:Y:S02]  /*13d0*/  SHFL.DOWN P0, R9, R6, R12, R13 ;  /* 0x0800000c06097389 */ /* 0x000064000000000d */
[----:B01----:R-:W-:Y:S05]  /*13e0*/  ENDCOLLECTIVE ;  /* 0x000000000000791b */ /* 0x003fea0003800000 */
.L_x_13:
[----:B------:R-:W-:Y:S05]  /*13f0*/  BRA `(.L_x_14) ;  /* 0xfffffffc00107947 */ /* 0x000fea000383ffff */
.L_x_15:
[----:B------:R-:W-:-:S00]  /*1400*/  BRA `(.L_x_15) ;  /* 0xfffffffc00fc7947 */ /* 0x000fc0000383ffff */
[----:B------:R-:W-:-:S00]  /*1410*/  NOP ;  /* 0x0000000000007918 */ /* 0x000fc00000000000 */
        /* <DEDUP_REMOVED lines=14> */
.L_x_198:


//--------------------- .text._Z25multi_tensor_apply_kernelI18TensorListMetadataILi1EE14MaxNormFunctorIfEJPfS4_biEEvlPViT_T0_DpT1_ --------------------------
	.section	.text._Z25multi_tensor_apply_kernelI18TensorListMetadataILi1EE14MaxNormFunctorIfEJPfS4_biEEvlPViT_T0_DpT1_,"ax",@progbits
	.align	128
        .global         _Z25multi_tensor_apply_kernelI18TensorListMetadataILi1EE14MaxNormFunctorIfEJPfS4_biEEvlPViT_T0_DpT1_
        .type           _Z25multi_tensor_apply_kernelI18TensorListMetadataILi1EE14MaxNormFunctorIfEJPfS4_biEEvlPViT_T0_DpT1_,@function
        .size           _Z25multi_tensor_apply_kernelI18TensorListMetadataILi1EE14MaxNormFunctorIfEJPfS4_biEEvlPViT_T0_DpT1_,(.L_x_199 - _Z25multi_tensor_apply_kernelI18TensorListMetadataILi1EE14MaxNormFunctorIfEJPfS4_biEEvlPViT_T0_DpT1_)
        .other          _Z25multi_tensor_apply_kernelI18TensorListMetadataILi1EE14MaxNormFunctorIfEJPfS4_biEEvlPViT_T0_DpT1_,@"STO_CUDA_ENTRY STV_DEFAULT"
_Z25multi_tensor_apply_kernelI18TensorListMetadataILi1EE14MaxNormFunctorIfEJPfS4_biEEvlPViT_T0_DpT1_:
.text._Z25multi_tensor_apply_kernelI18TensorListMetadataILi1EE14MaxNormFunctorIfEJPfS4_biEEvlPViT_T0_DpT1_:
[----:B------:R-:W-:Y:S01]  /*0000*/  LDC R1, c[0x0][0x37c] ;  /* 0x0000df00ff017b82 */ /* 0x000fe20000000800 */
[----:B------:R-:W0:Y:S01]  /*0010*/  S2R R0, SR_CTAID.X ;  /* 0x0000000000007919 */ /* 0x000e220000002500 */
[----:B------:R-:W-:-:S06]  /*0020*/  IMAD.MOV.U32 R5, RZ, RZ, 0x10 ;  /* 0x00000010ff057424 */ /* 0x000fcc00078e00ff */
[----:B------:R-:W1:Y:S01]  /*0030*/  LDC R18, c[0x0][0x380] ;  /* 0x0000e000ff127b82 */ /* 0x000e620000000800 */
[----:B------:R-:W2:Y:S01]  /*0040*/  LDCU.64 UR6, c[0x0][0x358] ;  /* 0x00006b00ff0677ac */ /* 0x000ea20008000a00 */
[----:B------:R-:W-:Y:S02]  /*0050*/  CS2R R10, SRZ ;  /* 0x00000000000a7805 */ /* 0x000fe4000001ff00 */
[----:B------:R-:W-:-:S04]  /*0060*/  CS2R R12, SRZ ;  /* 0x00000000000c7805 */ /* 0x000fc8000001ff00 */
        /* <DEDUP_REMOVED lines=12> */
[----:B------:R-:W-:-:S13]  /*0130*/  ISETP.NE.AND P1, PT, R6, RZ, PT ;  /* 0x000000ff0600720c */ /* 0x000fda0003f25270 */
        /* <DEDUP_REMOVED lines=10> */
.L_x_18:
        /* <DEDUP_REMOVED lines=10> */
[----:B------:R-:W2:Y:S02]  /*0280*/  @!P0 LDG.E R14, desc[UR6][R14.64] ;  /* 0x000000060e0e8981 */ /* 0x000ea4000c1e1900 */
[--C-:B------:R-:W-:Y:S02]  /*0290*/  @!P2 IMAD.WIDE R6, R7, 0x4, R8.reuse ;  /* 0x000000040706a825 */ /* 0x100fe400078e0208 */
[----:B------:R-:W3:Y:S02]  /*02a0*/  @!P1 LDG.E R17, desc[UR6][R16.64] ;  /* 0x0000000610119981 */ /* 0x000ee4000c1e1900 */
[----:B------:R-:W-:Y:S02]  /*02b0*/  @!P3 IMAD.WIDE R4, R5, 0x4, R8 ;  /* 0x000000040504b825 */ /* 0x000fe400078e0208 */
[----:B------:R-:W4:Y:S04]  /*02c0*/  @!P2 LDG.E R6, desc[UR6][R6.64] ;  /* 0x000000060606a981 */ /* 0x000f28000c1e1900 */
[----:B------:R-:W5:Y:S01]  /*02d0*/  @!P3 LDG.E R5, desc[UR6][R4.64] ;  /* 0x000000060405b981 */ /* 0x000f62000c1e1900 */
[----:B------:R-:W-:-:S06]  /*02e0*/  ULEA UR4, UR5, UR4, 0x2 ;  /* 0x0000000405047291 */ /* 0x000fcc000f8e10ff */
[----:B------:R-:W-:Y:S02]  /*02f0*/  ISETP.LE.AND P4, PT, R18, UR4, PT ;  /* 0x0000000412007c0c */ /* 0x000fe4000bf83270 */
[----:B--2---:R-:W-:Y:S02]  /*0300*/  @!P0 FMNMX.FTZ R13, |R13|, |R14|, !PT ;  /* 0x4000000e0d0d8209 */ /* 0x004fe40007810200 */
[----:B---3--:R-:W-:Y:S02]  /*0310*/  @!P1 FMNMX.FTZ R12, |R12|, |R17|, !PT ;  /* 0x400000110c0c9209 */ /* 0x008fe40007810200 */
[----:B----4-:R-:W-:Y:S02]  /*0320*/  @!P2 FMNMX.FTZ R11, |R11|, |R6|, !PT ;  /* 0x400000060b0ba209 */ /* 0x010fe40007810200 */
[----:B-----5:R-:W-:-:S05]  /*0330*/  @!P3 FMNMX.FTZ R10, |R10|, |R5|, !PT ;  /* 0x400000050a0ab209 */ /* 0x020fca0007810200 */
[----:B------:R-:W-:Y:S05]  /*0340*/  @!P4 BRA `(.L_x_18) ;  /* 0xfffffffc00a4c947 */ /* 0x000fea000383ffff */
[----:B------:R-:W-:Y:S05]  /*0350*/  BRA `(.L_x_17) ;  /* 0x0000000000547947 */ /* 0x000fea0003800000 */
.L_x_16:
        /* <DEDUP_REMOVED lines=10> */
.L_x_20:
[----:B------:R-:W-:-:S06]  /*0400*/  IMAD.WIDE R4, R15, 0x10, R8 ;  /* 0x000000100f047825 */ /* 0x000fcc00078e0208 */
[----:B------:R-:W2:Y:S01]  /*0410*/  LDG.E.128 R4, desc[UR6][R4.64] ;  /* 0x0000000604047981 */ /* 0x000ea2000c1e1d00 */
[----:B0-----:R-:W-:-:S04]  /*0420*/  IMAD.IADD R15, R16, 0x1, R15 ;  /* 0x00000001100f7824 */ /* 0x001fc800078e020f */
[----:B------:R-:W-:-:S05]  /*0430*/  IMAD.SHL.U32 R14, R15, 0x4, RZ ;  /* 0x000000040f0e7824 */ /* 0x000fca00078e00ff */
[----:B------:R-:W-:Y:S02]  /*0440*/  ISETP.GE.AND P0, PT, R14, R17, PT ;  /* 0x000000110e00720c */ /* 0x000fe40003f06270 */
[----:B--2---:R-:W-:Y:S02]  /*0450*/  FMNMX.FTZ R13, |R4|, |R13|, !PT ;  /* 0x4000000d040d7209 */ /* 0x004fe40007810200 */
[----:B------:R-:W-:Y:S02]  /*0460*/  FMNMX.FTZ R12, |R5|, |R12|, !PT ;  /* 0x4000000c050c7209 */ /* 0x000fe40007810200 */
[----:B------:R-:W-:Y:S02]  /*0470*/  FMNMX.FTZ R11, |R6|, |R11|, !PT ;  /* 0x4000000b060b7209 */ /* 0x000fe40007810200 */
[----:B------:R-:W-:-:S05]  /*0480*/  FMNMX.FTZ R10, |R7|, |R10|, !PT ;  /* 0x4000000a070a7209 */ /* 0x000fca0007810200 */
[----:B------:R-:W-:Y:S05]  /*0490*/  @!P0 BRA `(.L_x_20) ;  /* 0xfffffffc00d88947 */ /* 0x000fea000383ffff */
.L_x_19:
[----:B------:R-:W-:Y:S05]  /*04a0*/  BSYNC.RECONVERGENT B0 ;  /* 0x0000000000007941 */ /* 0x000fea0003800200 */
.L_x_17:
        /* <DEDUP_REMOVED lines=8> */
[----:B------:R-:W-:-:S04]  /*0530*/  FMNMX.FTZ R11, |R12|, |R11|, !PT ;  /* 0x4000000b0c0b7209 */ /* 0x000fc80007810200 */
[----:B------:R-:W-:Y:S01]  /*0540*/  FMNMX.FTZ R10, |R11|, |R10|, !PT ;  /* 0x4000000a0b0a7209 */ /* 0x000fe20007810200 */
[----:B0-----:R-:W-:-:S05]  /*0550*/  IMAD R5, R5, UR8, RZ ;  /* 0x0000000805057c24 */ /* 0x001fca000f8e02ff */
[C---:B------:R-:W-:Y:S02]  /*0560*/  ISETP.GE.U32.AND P0, PT, R5.reuse, 0x40, PT ;  /* 0x000000400500780c */ /* 0x040fe40003f06070 */
[----:B------:R-:W-:Y:S01]  /*0570*/  ISETP.GE.U32.AND P1, PT, R5, 0x80, PT ;  /* 0x000000800500780c */ /* 0x000fe20003f26070 */
[----:B--2---:R-:W-:Y:S01]  /*0580*/  ULEA UR4, UR5, UR4, 0x18 ;  /* 0x0000000405047291 */ /* 0x004fe2000f8ec0ff */
[----:B-1----:R-:W-:-:S05]  /*0590*/  IMAD R6, R7, UR8, R4 ;  /* 0x0000000807067c24 */ /* 0x002fca000f8e0204 */
[----:B------:R-:W-:-:S05]  /*05a0*/  LEA R7, R6, UR4, 0x2 ;  /* 0x0000000406077c11 */ /* 0x000fca000f8e10ff */
        /* <DEDUP_REMOVED lines=15> */
[----:B------:R-:W-:-:S05]  /*06a0*/  @!P1 LOP3.LUT R8, R5, 0x3ffffc, RZ, 0xc0, !PT ;  /* 0x003ffffc05089812 */ /* 0x000fca00078ec0ff */
[----:B------:R-:W-:Y:S02]  /*06b0*/  @!P1 IMAD.IADD R9, R7, 0x1, R8 ;  /* 0x0000000107099824 */ /* 0x000fe400078e0208 */
        /* <DEDUP_REMOVED lines=125> */
.L_x_21:
        /* <DEDUP_REMOVED lines=17> */
.L_x_30:
[----:B-1----:R-:W-:-:S07]  /*0fa0*/  FMNMX.FTZ R13, |R8|, |R9|, !PT ;  /* 0x40000009080d7209 */ /* 0x002fce0007810200 */
.L_x_23:
[----:B------:R-:W-:Y:S05]  /*0fb0*/  BSYNC B0 ;  /* 0x0000000000007941 */ /* 0x000fea0003800000 */
.L_x_22:
        /* <DEDUP_REMOVED lines=23> */
.L_x_24:
[----:B-1----:R-:W-:Y:S02]  /*1130*/  IMAD.MOV.U32 R12, RZ, RZ, 0x10 ;  /* 0x00000010ff0c7424 */ /* 0x002fe400078e00ff */
[----:B------:R-:W-:Y:S02]  /*1140*/  IMAD.MOV.U32 R13, RZ, RZ, 0x1f ;  /* 0x0000001fff0d7424 */ /* 0x000fe400078e00ff */
[----:B------:R-:W-:-:S07]  /*1150*/  IMAD.MOV.U32 R11, RZ, RZ, -0x1 ;  /* 0xffffffffff0b7424 */ /* 0x000fce00078e00ff */
[----:B------:R-:W-:Y:S05]  /*1160*/  WARPSYNC.COLLECTIVE R11, `(.L_x_25) ;  /* 0x000000000b087348 */ /* 0x000fea0003c00000 */
[----:B------:R0:W1:Y:S02]  /*1170*/  SHFL.DOWN P0, R9, R10, R12, R13 ;  /* 0x0800000c0a097389 */ /* 0x000064000000000d */
[----:B01----:R-:W-:Y:S05]  /*1180*/  ENDCOLLECTIVE ;  /* 0x000000000000791b */ /* 0x003fea0003800000 */
.L_x_25:
[----:B------:R-:W-:Y:S02]  /*1190*/  IMAD.MOV.U32 R12, RZ, RZ, 0x8 ;  /* 0x00000008ff0c7424 */ /* 0x000fe400078e00ff */
[----:B------:R-:W-:-:S05]  /*11a0*/  IMAD.MOV.U32 R5, RZ, RZ, R9 ;  /* 0x000000ffff057224 */ /* 0x000fca00078e0009 */
[----:B------:R-:W-:-:S05]  /*11b0*/  FMNMX.FTZ R5, |R5|, |R10|, !PT ;  /* 0x4000000a05057209 */ /* 0x000fca0007810200 */
[----:B------:R-:W-:-:S07]  /*11c0*/  IMAD.MOV.U32 R10, RZ, RZ, R5 ;  /* 0x000000ffff0a7224 */ /* 0x000fce00078e0005 */
[----:B------:R-:W-:Y:S05]  /*11d0*/  WARPSYNC.COLLECTIVE R11, `(.L_x_26) ;  /* 0x000000000b087348 */ /* 0x000fea0003c00000 */
[----:B------:R0:W1:Y:S02]  /*11e0*/  SHFL.DOWN P0, R9, R10, R12, R13 ;  /* 0x0800000c0a097389 */ /* 0x000064000000000d */
[----:B01----:R-:W-:Y:S05]  /*11f0*/  ENDCOLLECTIVE ;  /* 0x000000000000791b */ /* 0x003fea0003800000 */
.L_x_26:
[----:B------:R-:W-:Y:S02]  /*1200*/  IMAD.MOV.U32 R12, RZ, RZ, 0x4 ;  /* 0x00000004ff0c7424 */ /* 0x000fe400078e00ff */
[----:B------:R-:W-:-:S05]  /*1210*/  IMAD.MOV.U32 R6, RZ, RZ, R9 ;  /* 0x000000ffff067224 */ /* 0x000fca00078e0009 */
[----:B------:R-:W-:-:S05]  /*1220*/  FMNMX.FTZ R6, |R5|, |R6|, !PT ;  /* 0x4000000605067209 */ /* 0x000fca0007810200 */
[----:B------:R-:W-:-:S07]  /*1230*/  IMAD.MOV.U32 R10, RZ, RZ, R6 ;  /* 0x000000ffff0a7224 */ /* 0x000fce00078e0006 */
[----:B------:R-:W-:Y:S05]  /*1240*/  WARPSYNC.COLLECTIVE R11, `(.L_x_27) ;  /* 0x000000000b087348 */ /* 0x000fea0003c00000 */
[----:B------:R0:W1:Y:S02]  /*1250*/  SHFL.DOWN P0, R9, R10, R12, R13 ;  /* 0x0800000c0a097389 */ /* 0x000064000000000d */
[----:B01----:R-:W-:Y:S05]  /*1260*/  ENDCOLLECTIVE ;  /* 0x000000000000791b */ /* 0x003fea0003800000 */
.L_x_27:
[----:B------:R-:W-:Y:S02]  /*1270*/  IMAD.MOV.U32 R12, RZ, RZ, 0x2 ;  /* 0x00000002ff0c7424 */ /* 0x000fe400078e00ff */
[----:B------:R-:W-:-:S05]  /*1280*/  IMAD.MOV.U32 R7, RZ, RZ, R9 ;  /* 0x000000ffff077224 */ /* 0x000fca00078e0009 */
[----:B------:R-:W-:-:S05]  /*1290*/  FMNMX.FTZ R7, |R6|, |R7|, !PT ;  /* 0x4000000706077209 */ /* 0x000fca0007810200 */
[----:B------:R-:W-:-:S07]  /*12a0*/  IMAD.MOV.U32 R10, RZ, RZ, R7 ;  /* 0x000000ffff0a7224 */ /* 0x000fce00078e0007 */
[----:B------:R-:W-:Y:S05]  /*12b0*/  WARPSYNC.COLLECTIVE R11, `(.L_x_28) ;  /* 0x000000000b087348 */ /* 0x000fea0003c00000 */
[----:B------:R0:W1:Y:S02]  /*12c0*/  SHFL.DOWN P0, R9, R10, R12, R13 ;  /* 0x0800000c0a097389 */ /* 0x000064000000000d */
[----:B01----:R-:W-:Y:S05]  /*12d0*/  ENDCOLLECTIVE ;  /* 0x000000000000791b */ /* 0x003fea0003800000 */
.L_x_28:
[----:B------:R-:W-:Y:S02]  /*12e0*/  IMAD.MOV.U32 R12, RZ, RZ, 0x1 ;  /* 0x00000001ff0c7424 */ /* 0x000fe400078e00ff */
[----:B------:R-:W-:-:S05]  /*12f0*/  IMAD.MOV.U32 R8, RZ, RZ, R9 ;  /* 0x000000ffff087224 */ /* 0x000fca00078e0009 */
[----:B------:R-:W-:-:S05]  /*1300*/  FMNMX.FTZ R8, |R7|, |R8|, !PT ;  /* 0x4000000807087209 */ /* 0x000fca0007810200 */
[----:B------:R-:W-:-:S07]  /*1310*/  IMAD.MOV.U32 R10, RZ, RZ, R8 ;  /* 0x000000ffff0a7224 */ /* 0x000fce00078e0008 */
[----:B------:R-:W-:Y:S05]  /*1320*/  WARPSYNC.COLLECTIVE R11, `(.L_x_29) ;  /* 0x000000000b087348 */ /* 0x000fea0003c00000 */
[----:B------:R0:W1:Y:S02]  /*1330*/  SHFL.DOWN P0, R9, R10, R12, R13 ;  /* 0x0800000c0a097389 */ /* 0x000064000000000d */
[----:B01----:R-:W-:Y:S05]  /*1340*/  ENDCOLLECTIVE ;  /* 0x000000000000791b */ /* 0x003fea0003800000 */
.L_x_29:
[----:B------:R-:W-:Y:S05]  /*1350*/  BRA `(.L_x_30) ;  /* 0xfffffffc00107947 */ /* 0x000fea000383ffff */
.L_x_31:
        /* <DEDUP_REMOVED lines=10> */
.L_x_199:


//--------------------- .text._Z25multi_tensor_apply_kernelI18TensorListMetadataILi1EE20UnscaleL2NormFunctorIN3c108BFloat16EEJPfS6_S6_biEEvlPViT_T0_DpT1_ --------------------------
	.section	.text._Z25multi_tensor_apply_kernelI18TensorListMetadataILi1EE20UnscaleL2NormFunctorIN3c108BFloat16EEJPfS6_S6_biEEvlPViT_T0_DpT1_,"ax",@progbits
	.align	128
        .global         _Z25multi_tensor_apply_kernelI18TensorListMetadataILi1EE20UnscaleL2NormFunctorIN3c108BFloat16EEJPfS6_S6_biEEvlPViT_T0_DpT1_
        .type           _Z25multi_tensor_apply_kernelI18TensorListMetadataILi1EE20UnscaleL2NormFunctorIN3c108BFloat16EEJPfS6_S6_biEEvlPViT_T0_DpT1_,@function
        .size           _Z25multi_tensor_apply_kernelI18TensorListMetadataILi1EE20UnscaleL2NormFunctorIN3c108BFloat16EEJPfS6_S6_biEEvlPViT_T0_DpT1_,(.L_x_200 - _Z25multi_tensor_apply_kernelI18TensorListMetadataILi1EE20UnscaleL2NormFunctorIN3c108BFloat16EEJPfS6_S6_biEEvlPViT_T0_DpT1_)
        .other          _Z25multi_tensor_apply_kernelI18TensorListMetadataILi1EE20UnscaleL2NormFunctorIN3c108BFloat16EEJPfS6_S6_biEEvlPViT_T0_DpT1_,@"STO_CUDA_ENTRY STV_DEFAULT"
_Z25multi_tensor_apply_kernelI18TensorListMetadataILi1EE20UnscaleL2NormFunctorIN3c108BFloat16EEJPfS6_S6_biEEvlPViT_T0_DpT1_:
.text._Z25multi_tensor_apply_kernelI18TensorListMetadataILi1EE20UnscaleL2NormFunctorIN3c108BFloat16EEJPfS6_S6_biEEvlPViT_T0_DpT1_:
[----:B------:R-:W-:Y:S01]  /*0000*/  LDC R1, c[0x0][0x37c] ;  /* 0x0000df00ff017b82 */ /* 0x000fe20000000800 */
[----:B------:R-:W0:Y:S01]  /*0010*/  S2R R24, SR_CTAID.X ;  /* 0x0000000000187919 */ /* 0x000e220000002500 */
[----:B------:R-:W-:-:S06]  /*0020*/  IMAD.MOV.U32 R4, RZ, RZ, 0x10 ;  /* 0x00000010ff047424 */ /* 0x000fcc00078e00ff */
[----:B------:R-:W1:Y:S01]  /*0030*/  LDC R9, c[0x0][0x380] ;  /* 0x0000e000ff097b82 */ /* 0x000e620000000800 */
[----:B------:R-:W2:Y:S01]  /*0040*/  LDCU.64 UR6, c[0x0][0x358] ;  /* 0x00006b00ff0677ac */ /* 0x000ea20008000a00 */
[----:B------:R-:W-:Y:S01]  /*0050*/  HFMA2 R25, -RZ, RZ, 0, 0 ;  /* 0x00000000ff197431 */ /* 0x000fe200000001ff */
[----:B------:R-:W-:-:S05]  /*0060*/  CS2R R20, SRZ ;  /* 0x0000000000147805 */ /* 0x000fca000001ff00 */
[----:B0-----:R-:W0:Y:S01]  /*0070*/  LDC.U8 R23, c[0x0][R24+0xa70] ;  /* 0x00029c0018177b82 */ /* 0x001e220000000000 */
[----:B------:R-:W-:-:S04]  /*0080*/  VIADD R3, R24, 0x10 ;  /* 0x0000001018037836 */ /* 0x000fc80000000000 */
[----:B------:R-:W-:-:S06]  /*0090*/  IMAD R22, R24, 0x3, R3 ;  /* 0x0000000318167824 */ /* 0x000fcc00078e0203 */
[----:B------:R-:W1:Y:S01]  /*00a0*/  LDC R22, c[0x0][R22+0xba0] ;  /* 0x0002e80016167b82 */ /* 0x000e620000000800 */
[----:B0-----:R-:W-:-:S07]  /*00b0*/  LEA R4, R23, R4, 0x3 ;  /* 0x0000000417047211 */ /* 0x001fce00078e18ff */
[----:B------:R-:W0:Y:S01]  /*00c0*/  LDC.64 R2, c[0x0][R4+0x380] ;  /* 0x0000e00004027b82 */ /* 0x000e220000000a00 */
[----:B-1----:R-:W-:-:S07]  /*00d0*/  IMAD R5, R22, R9, RZ ;  /* 0x0000000916057224 */ /* 0x002fce00078e02ff */
[----:B------:R-:W1:Y:S01]  /*00e0*/  LDC R0, c[0x0][R4+0x6f0] ;  /* 0x0001bc0004007b82 */ /* 0x000e620000000800 */
[----:B0-----:R-:W-:-:S04]  /*00f0*/  IMAD.WIDE R2, R5, 0x2, R2 ;  /* 0x0000000205027825 */ /* 0x001fc800078e0202 */
[----:B-1----:R-:W-:Y:S01]  /*0100*/  IMAD.IADD R26, R0, 0x1, -R5 ;  /* 0x00000001001a7824 */ /* 0x002fe200078e0a05 */
[----:B------:R-:W-:-:S04]  /*0110*/  LOP3.LUT R0, R2, 0x7, RZ, 0xc0, !PT ;  /* 0x0000000702007812 */ /* 0x000fc800078ec0ff */
[----:B------:R-:W-:Y:S02]  /*0120*/  LOP3.LUT P0, RZ, R26, 0x3, R9, 0xc8, !PT ;  /* 0x000000031aff7812 */ /* 0x000fe4000780c809 */
[----:B------:R-:W-:Y:S01]  /*0130*/  ISETP.NE.AND P1, PT, R0, RZ, PT ;  /* 0x000000ff0000720c */ /* 0x000fe20003f25270 */
[----:B------:R-:W-:-:S12]  /*0140*/  IMAD.MOV.U32 R0, RZ, RZ, RZ ;  /* 0x000000ffff007224 */ /* 0x000fd800078e00ff */
[----:B--2---:R-:W-:Y:S05]  /*0150*/  @!P0 BRA !P1, `(.L_x_32) ;  /* 0x0000000000c88947 */ /* 0x004fea0004800000 */
[----:B------:R-:W-:-:S04]  /*0160*/  VIMNMX R4, PT, PT, R26, R9, PT ;  /* 0x000000091a047248 */ /* 0x000fc80003fe0100 */
[----:B------:R-:W-:-:S13]  /*0170*/  ISETP.GE.AND P0, PT, R4, 0x1, PT ;  /* 0x000000010400780c */ /* 0x000fda0003f06270 */
[----:B------:R-:W-:Y:S05]  /*0180*/  @!P0 BRA `(.L_x_33) ;  /* 0x0000000400448947 */ /* 0x000fea0003800000 */
[----:B------:R-:W0:Y:S01]  /*0190*/  S2R R27, SR_TID.X ;  /* 0x00000000001b7919 */ /* 0x000e220000002100 */
[----:B------:R-:W-:Y:S02]  /*01a0*/  VIMNMX.U32 R26, PT, PT, R26, R9, PT ;  /* 0x000000091a1a7248 */ /* 0x000fe40003fe0000 */
[----:B------:R-:W-:Y:S01]  /*01b0*/  CS2R R20, SRZ ;  /* 0x0000000000147805 */ /* 0x000fe2000001ff00 */
[----:B------:R-:W-:Y:S01]  /*01c0*/  IMAD.MOV.U32 R0, RZ, RZ, RZ ;  /* 0x000000ffff007224 */ /* 0x000fe200078e00ff */
[----:B------:R-:W1:Y:S01]  /*01d0*/  LDCU UR5, c[0x0][0x360] ;  /* 0x00006c00ff0577ac */ /* 0x000e620008000800 */
[----:B------:R-:W-:Y:S01]  /*01e0*/  IMAD.MOV.U32 R25, RZ, RZ, RZ ;  /* 0x000000ffff197224 */ /* 0x000fe200078e00ff */
[----:B------:R-:W-:-:S06]  /*01f0*/  UMOV UR4, URZ ;  /* 0x000000ff00047c82 */ /* 0x000fcc0008000000 */
.L_x_34:
[----:B0-----:R-:W-:-:S04]  /*0200*/  IADD3 R13, PT, PT, R27, UR4, RZ ;  /* 0x000000041b0d7c10 */ /* 0x001fc8000fffe0ff */
[C---:B------:R-:W-:Y:S01]  /*0210*/  ISETP.GE.AND P0, PT, R13.reuse, R26, PT ;  /* 0x0000001a0d00720c */ /* 0x040fe20003f06270 */
[----:B-1----:R-:W-:-:S04]  /*0220*/  VIADD R15, R13, UR5 ;  /* 0x000000050d0f7c36 */ /* 0x002fc80008000000 */
[C---:B------:R-:W-:Y:S01]  /*0230*/  VIADD R17, R15.reuse, UR5 ;  /* 0x000000050f117c36 */ /* 0x040fe20008000000 */
[----:B------:R-:W-:-:S04]  /*0240*/  ISETP.GE.AND P1, PT, R15, R26, PT ;  /* 0x0000001a0f00720c */ /* 0x000fc80003f26270 */
[C---:B------:R-:W-:Y:S02]  /*0250*/  IADD3 R19, PT, PT, R17.reuse, UR5, RZ ;  /* 0x0000000511137c10 */ /* 0x040fe4000fffe0ff */
[-C--:B------:R-:W-:Y:S01]  /*0260*/  ISETP.GE.AND P2, PT, R17, R26.reuse, PT ;  /* 0x0000001a1100720c */ /* 0x080fe20003f46270 */
[----:B------:R-:W0:Y:S01]  /*0270*/  @!P0 LDC.64 R4, c[0x0][0x10c0] ;  /* 0x00043000ff048b82 */ /* 0x000e220000000a00 */
[----:B------:R-:W-:Y:S01]  /*0280*/  ISETP.GE.AND P3, PT, R19, R26, PT ;  /* 0x0000001a1300720c */ /* 0x000fe20003f66270 */
[----:B------:R-:W-:-:S04]  /*0290*/  @!P0 IMAD.WIDE R12, R13, 0x2, R2 ;  /* 0x000000020d0c8825 */ /* 0x000fc800078e0202 */
[--C-:B------:R-:W-:Y:S02]  /*02a0*/  @!P1 IMAD.WIDE R14, R15, 0x2, R2.reuse ;  /* 0x000000020f0e9825 */ /* 0x100fe400078e0202 */
[----:B------:R-:W1:Y:S01]  /*02b0*/  @!P1 LDC.64 R6, c[0x0][0x10c0] ;  /* 0x00043000ff069b82 */ /* 0x000e620000000a00 */
[----:B------:R-:W2:Y:S03]  /*02c0*/  @!P0 LDG.E.U16 R12, desc[UR6][R12.64] ;  /* 0x000000060c0c8981 */ /* 0x000ea6000c1e1500 */
[--C-:B------:R-:W-:Y:S01]  /*02d0*/  @!P2 IMAD.WIDE R16, R17, 0x2, R2.reuse ;  /* 0x000000021110a825 */ /* 0x100fe200078e0202 */
[----:B------:R-:W3:Y:S03]  /*02e0*/  @!P1 LDG.E.U16 R14, desc[UR6][R14.64] ;  /* 0x000000060e0e9981 */ /* 0x000ee6000c1e1500 */
[----:B------:R-:W4:Y:S01]  /*02f0*/  @!P2 LDC.64 R8, c[0x0][0x10c0] ;  /* 0x00043000ff08ab82 */ /* 0x000f220000000a00 */
[----:B------:R-:W-:Y:S01]  /*0300*/  @!P3 IMAD.WIDE R18, R19, 0x2, R2 ;  /* 0x000000021312b825 */ /* 0x000fe200078e0202 */
[----:B------:R-:W5:Y:S05]  /*0310*/  @!P2 LDG.E.U16 R16, desc[UR6][R16.64] ;  /* 0x000000061010a981 */ /* 0x000f6a000c1e1500 */
[----:B------:R-:W5:Y:S01]  /*0320*/  @!P3 LDG.E.U16 R18, desc[UR6][R18.64] ;  /* 0x000000061212b981 */ /* 0x000f62000c1e1500 */
[----:B------:R-:W4:Y:S03]  /*0330*/  @!P3 LDC.64 R10, c[0x0][0x10c0] ;  /* 0x00043000ff0abb82 */ /* 0x000f260000000a00 */
[----:B0-----:R-:W5:Y:S04]  /*0340*/  @!P0 LDG.E R5, desc[UR6][R4.64] ;  /* 0x0000000604058981 */ /* 0x001f68000c1e1900 */
[----:B-1----:R-:W5:Y:S04]  /*0350*/  @!P1 LDG.E R7, desc[UR6][R6.64] ;  /* 0x0000000606079981 */ /* 0x002f68000c1e1900 */
[----:B----4-:R-:W4:Y:S04]  /*0360*/  @!P2 LDG.E R8, desc[UR6][R8.64] ;  /* 0x000000060808a981 */ /* 0x010f28000c1e1900 */
[----:B------:R-:W4:Y:S01]  /*0370*/  @!P3 LDG.E R11, desc[UR6][R10.64] ;  /* 0x000000060a0bb981 */ /* 0x000f22000c1e1900 */
[----:B------:R-:W-:-:S06]  /*0380*/  ULEA UR4, UR5, UR4, 0x2 ;  /* 0x0000000405047291 */ /* 0x000fcc000f8e10ff */
[----:B------:R-:W-:Y:S01]  /*0390*/  ISETP.LE.AND P4, PT, R26, UR4, PT ;  /* 0x000000041a007c0c */ /* 0x000fe2000bf83270 */
[----:B--2---:R-:W-:Y:S02]  /*03a0*/  @!P0 IMAD.U32 R12, R12, 0x10000, RZ ;  /* 0x000100000c0c8824 */ /* 0x004fe400078e00ff */
[----:B---3--:R-:W-:Y:S01]  /*03b0*/  @!P1 IMAD.U32 R14, R14, 0x10000, RZ ;  /* 0x000100000e0e9824 */ /* 0x008fe200078e00ff */
[----:B-----5:R-:W-:Y:S01]  /*03c0*/  @!P2 SHF.L.U32 R15, R16, 0x10, RZ ;  /* 0x00000010100fa819 */ /* 0x020fe200000006ff */
[----:B------:R-:W-:Y:S02]  /*03d0*/  @!P3 IMAD.U32 R28, R18, 0x10000, RZ ;  /* 0x00010000121cb824 */ /* 0x000fe400078e00ff */
[----:B------:R-:W-:Y:S01]  /*03e0*/  @!P0 FMUL.FTZ R12, R12, R5 ;  /* 0x000000050c0c8220 */ /* 0x000fe20000410000 */
[----:B------:R-:W-:-:S03]  /*03f0*/  @!P1 FMUL.FTZ R13, R7, R14 ;  /* 0x0000000e070d9220 */ /* 0x000fc60000410000 */
[----:B------:R-:W-:Y:S01]  /*0400*/  @!P0 FFMA.FTZ R25, R12, R12, R25 ;  /* 0x0000000c0c198223 */ /* 0x000fe20000010019 */
[----:B------:R-:W-:Y:S01]  /*0410*/  @!P1 FFMA.FTZ R0, R13, R13, R0 ;  /* 0x0000000d0d009223 */ /* 0x000fe20000010000 */
[----:B----4-:R-:W-:-:S04]  /*0420*/  @!P2 FMUL.FTZ R15, R8, R15 ;  /* 0x0000000f080fa220 */ /* 0x010fc80000410000 */
[----:B------:R-:W-:Y:S01]  /*0430*/  @!P2 FFMA.FTZ R20, R15, R15, R20 ;  /* 0x0000000f0f14a223 */ /* 0x000fe20000010014 */
[----:B------:R-:W-:-:S04]  /*0440*/  @!P3 FMUL.FTZ R28, R11, R28 ;  /* 0x0000001c0b1cb220 */ /* 0x000fc80000410000 */
[----:B------:R-:W-:Y:S01]  /*0450*/  @!P3 FFMA.FTZ R21, R28, R28, R21 ;  /* 0x0000001c1c15b223 */ /* 0x000fe20000010015 */
[----:B------:R-:W-:Y:S06]  /*0460*/  @!P4 BRA `(.L_x_34) ;  /* 0xfffffffc0064c947 */ /* 0x000fec000383ffff */
[----:B------:R-:W-:Y:S05]  /*0470*/  BRA `(.L_x_33) ;  /* 0x0000000000887947 */ /* 0x000fea0003800000 */
.L_x_32:
[----:B------:R-:W0:Y:S01]  /*0480*/  S2R R8, SR_TID.X ;  /* 0x0000000000087919 */ /* 0x000e220000002100 */
[----:B------:R-:W-:Y:S01]  /*0490*/  VIMNMX R5, PT, PT, R26, R9, PT ;  /* 0x000000091a057248 */ /* 0x000fe20003fe0100 */
[----:B------:R-:W-:Y:S01]  /*04a0*/  BSSY.RECONVERGENT B0, `(.L_x_33) ;  /* 0x000001f000007945 */ /* 0x000fe20003800200 */
[----:B0-----:R-:W-:-:S05]  /*04b0*/  IMAD.SHL.U32 R4, R8, 0x4, RZ ;  /* 0x0000000408047824 */ /* 0x001fca00078e00ff */
[----:B------:R-:W-:-:S13]  /*04c0*/  ISETP.GT.AND P0, PT, R5, R4, PT ;  /* 0x000000040500720c */ /* 0x000fda0003f04270 */
[----:B------:R-:W-:Y:S05]  /*04d0*/  @!P0 BRA `(.L_x_35) ;  /* 0x00000000006c8947 */ /* 0x000fea0003800000 */
[----:B------:R-:W0:Y:S02]  /*04e0*/  LDC.64 R4, c[0x0][0x10c0] ;  /* 0x00043000ff047b82 */ /* 0x000e240000000a00 */
[----:B0-----:R0:W5:Y:S06]  /*04f0*/  LDG.E R6, desc[UR6][R4.64] ;  /* 0x0000000604067981 */ /* 0x00116c000c1e1900 */
[----:B------:R-:W1:Y:S01]  /*0500*/  LDC R7, c[0x0][0x360] ;  /* 0x0000d800ff077b82 */ /* 0x000e620000000800 */
[----:B------:R-:W-:Y:S01]  /*0510*/  HFMA2 R0, -RZ, RZ, 0, 0 ;  /* 0x00000000ff007431 */ /* 0x000fe200000001ff */
[----:B------:R-:W-:-:S02]  /*0520*/  VIMNMX.U32 R17, PT, PT, R26, R9, PT ;  /* 0x000000091a117248 */ /* 0x000fc40003fe0000 */
[----:B------:R-:W-:Y:S01]  /*0530*/  CS2R R20, SRZ ;  /* 0x0000000000147805 */ /* 0x000fe2000001ff00 */
[----:B0-----:R-:W-:-:S07]  /*0540*/  IMAD.MOV.U32 R25, RZ, RZ, RZ ;  /* 0x000000ffff197224 */ /* 0x001fce00078e00ff */
.L_x_36:
[----:B------:R-:W-:-:S06]  /*0550*/  IMAD.WIDE R4, R8, 0x8, R2 ;  /* 0x0000000808047825 */ /* 0x000fcc00078e0202 */
[----:B------:R-:W2:Y:S01]  /*0560*/  LDG.E.64 R4, desc[UR6][R4.64] ;  /* 0x0000000604047981 */ /* 0x000ea2000c1e1b00 */
[----:B-1----:R-:W-:-:S05]  /*0570*/  IMAD.IADD R8, R7, 0x1, R8 ;  /* 0x0000000107087824 */ /* 0x002fca00078e0208 */
[----:B------:R-:W-:-:S04]  /*0580*/  SHF.L.U32 R10, R8, 0x2, RZ ;  /* 0x00000002080a7819 */ /* 0x000fc800000006ff */
[----:B------:R-:W-:Y:S02]  /*0590*/  ISETP.GE.AND P0, PT, R10, R17, PT ;  /* 0x000000110a00720c */ /* 0x000fe40003f06270 */
[C-C-:B--2---:R-:W-:Y:S01]  /*05a0*/  SHF.R.U64 R11, R4.reuse, 0x10, R5.reuse ;  /* 0x00000010040b7819 */ /* 0x144fe20000001205 */
[----:B------:R-:W-:Y:S01]  /*05b0*/  IMAD.U32 R9, R4, 0x10000, RZ ;  /* 0x0001000004097824 */ /* 0x000fe200078e00ff */
[----:B------:R-:W-:Y:S01]  /*05c0*/  SHF.R.U32.HI R15, RZ, 0x10, R5 ;  /* 0x00000010ff0f7819 */ /* 0x000fe20000011605 */
[----:B------:R-:W-:Y:S01]  /*05d0*/  IMAD.U32 R13, R5, 0x10000, RZ ;  /* 0x00010000050d7824 */ /* 0x000fe200078e00ff */
[----:B------:R-:W-:Y:S01]  /*05e0*/  SHF.L.U32 R11, R11, 0x10, RZ ;  /* 0x000000100b0b7819 */ /* 0x000fe200000006ff */
[C---:B-----5:R-:W-:Y:S02]  /*05f0*/  FMUL.FTZ R10, R6.reuse, R9 ;  /* 0x00000009060a7220 */ /* 0x060fe40000410000 */
[----:B------:R-:W-:Y:S02]  /*0600*/  IMAD.U32 R15, R15, 0x10000, RZ ;  /* 0x000100000f0f7824 */ /* 0x000fe400078e00ff */
[C---:B------:R-:W-:Y:S01]  /*0610*/  FMUL.FTZ R13, R6.reuse, R13 ;  /* 0x0000000d060d7220 */ /* 0x040fe20000410000 */
[----:B------:R-:W-:Y:S01]  /*0620*/  FMUL.FTZ R11, R6, R11 ;  /* 0x0000000b060b7220 */ /* 0x000fe20000410000 */
[----:B------:R-:W-:Y:S01]  /*0630*/  FFMA.FTZ R25, R10, R10, R25 ;  /* 0x0000000a0a197223 */ /* 0x000fe20000010019 */
[----:B------:R-:W-:Y:S01]  /*0640*/  FMUL.FTZ R4, R6, R15 ;  /* 0x0000000f06047220 */ /* 0x000fe20000410000 */
[----:B------:R-:W-:Y:S01]  /*0650*/  FFMA.FTZ R20, R13, R13, R20 ;  /* 0x0000000d0d147223 */ /* 0x000fe20000010014 */
[----:B------:R-:W-:-:S02]  /*0660*/  FFMA.FTZ R0, R11, R11, R0 ;  /* 0x0000000b0b007223 */ /* 0x000fc40000010000 */
[----:B------:R-:W-:Y:S01]  /*0670*/  FFMA.FTZ R21, R4, R4, R21 ;  /* 0x0000000404157223 */ /* 0x000fe20000010015 */
[----:B------:R-:W-:Y:S06]  /*0680*/  @!P0 BRA `(.L_x_36) ;  /* 0xfffffffc00b08947 */ /* 0x000fec000383ffff */
.L_x_35:
[----:B------:R-:W-:Y:S05]  /*0690*/  BSYNC.RECONVERGENT B0 ;  /* 0x0000000000007941 */ /* 0x000fea0003800200 */
.L_x_33:
[----:B------:R-:W0:Y:S01]  /*06a0*/  LDCU UR8, c[0x0][0x360] ;  /* 0x00006c00ff0877ac */ /* 0x000e220008000800 */
[----:B------:R-:W1:Y:S01]  /*06b0*/  S2R R2, SR_TID.X ;  /* 0x0000000000027919 */ /* 0x000e620000002100 */
[----:B------:R-:W0:Y:S01]  /*06c0*/  LDC R3, c[0x0][0x364] ;  /* 0x0000d900ff037b82 */ /* 0x000e220000000800 */
[----:B------:R-:W-:Y:S01]  /*06d0*/  FADD.FTZ R25, RZ, R25 ;  /* 0x00000019ff197221 */ /* 0x000fe20000010000 */
[----:B------:R-:W-:Y:S01]  /*06e0*/  UMOV UR4, 0x400 ;  /* 0x0000040000047882 */ /* 0x000fe20000000000 */
[----:B------:R-:W1:Y:S02]  /*06f0*/  S2R R5, SR_TID.Y ;  /* 0x0000000000057919 */ /* 0x000e640000002200 */
[----:B------:R-:W-:-:S03]  /*0700*/  FADD.FTZ R25, R25, R0 ;  /* 0x0000000019197221 */ /* 0x000fc60000010000 */
[----:B------:R-:W2:Y:S01]  /*0710*/  S2UR UR5, SR_CgaCtaId ;  /* 0x00000000000579c3 */ /* 0x000ea20000008800 */
[----:B------:R-:W-:-:S04]  /*0720*/  FADD.FTZ R20, R25, R20 ;  /* 0x0000001419147221 */ /* 0x000fc80000010000 */
[----:B------:R-:W-:Y:S01]  /*0730*/  FADD.FTZ R21, R20, R21 ;  /* 0x0000001514157221 */ /* 0x000fe20000010000 */
        /* <DEDUP_REMOVED lines=14> */
[----:B-1----:R-:W-:-:S05]  /*0820*/  @!P1 FADD.FTZ R5, R5, R6 ;  /* 0x0000000605059221 */ /* 0x002fca0000010000 */
[----:B------:R1:W-:Y:S01]  /*0830*/  @!P1 STS [R4], R5 ;  /* 0x0000000504009388 */ /* 0x0003e20000000800 */
[----:B------:R-:W-:Y:S01]  /*0840*/  BAR.SYNC.DEFER_BLOCKING 0x0 ;  /* 0x0000000000007b1d */ /* 0x000fe20000010000 */
[----:B------:R-:W-:-:S13]  /*0850*/  ISETP.GE.U32.AND P1, PT, R3, 0x100, PT ;  /* 0x000001000300780c */ /* 0x000fda0003f26070 */
[----:B-1----:R-:W-:Y:S05]  /*0860*/  @!P1 BRA `(.L_x_37) ;  /* 0x0000000800049947 */ /* 0x002fea0003800000 */
[----:B------:R-:W-:-:S04]  /*0870*/  SHF.R.U32.HI R5, RZ, 0x2, R3 ;  /* 0x00000002ff057819 */ /* 0x000fc80000011603 */
[----:B------:R-:W-:-:S13]  /*0880*/  ISETP.GE.U32.AND P1, PT, R0, R5, PT ;  /* 0x000000050000720c */ /* 0x000fda0003f26070 */
[----:B------:R-:W-:-:S04]  /*0890*/  @!P1 LOP3.LUT R5, R3, 0x3ffffc, RZ, 0xc0, !PT ;  /* 0x003ffffc03059812 */ /* 0x000fc800078ec0ff */
[----:B------:R-:W-:Y:S02]  /*08a0*/  @!P1 IADD3 R6, PT, PT, R4, R5, RZ ;  /* 0x0000000504069210 */ /* 0x000fe40007ffe0ff */
        /* <DEDUP_REMOVED lines=19> */
[----:B------:R-:W-:Y:S02]  /*09e0*/  @!P1 LEA R6, R5, R4, 0x2 ;  /* 0x0000000405069211 */ /* 0x000fe400078e10ff */
        /* <DEDUP_REMOVED lines=104> */
[----:B------:R-:W-:Y:S06]  /*1070*/  BAR.SYNC.DEFER_BLOCKING 0x0 ;  /* 0x0000000000007b1d */ /* 0x000fec0000010000 */
.L_x_37:
[----:B------:R-:W-:-:S13]  /*1080*/  ISETP.GT.U32.AND P1, PT, R0, 0x1f, PT ;  /* 0x0000001f0000780c */ /* 0x000fda0003f24070 */
[----:B------:R-:W-:Y:S05]  /*1090*/  @P1 BRA `(.L_x_38) ;  /* 0x00000000003c1947 */ /* 0x000fea0003800000 */
[----:B------:R-:W-:Y:S01]  /*10a0*/  @P0 LDS R0, [R4] ;  /* 0x0000000004000984 */ /* 0x000fe20000000800 */
[----:B------:R-:W-:-:S03]  /*10b0*/  UMOV UR4, 0xffffffff ;  /* 0xffffffff00047882 */ /* 0x000fc60000000000 */
[----:B-1----:R-:W0:Y:S02]  /*10c0*/  @P0 LDS R3, [R4+0x80] ;  /* 0x0000800004030984 */ /* 0x002e240000000800 */
[----:B0-----:R-:W-:Y:S01]  /*10d0*/  @P0 FADD.FTZ R21, R0, R3 ;  /* 0x0000000300150221 */ /* 0x001fe20000010000 */
[----:B------:R-:W-:Y:S06]  /*10e0*/  BRA.DIV UR4, `(.L_x_39) ;  /* 0x00000002048c7947 */ /* 0x000fec000b800000 */
[----:B------:R-:W0:Y:S02]  /*10f0*/  SHFL.DOWN PT, R0, R21, 0x10, 0x1f ;  /* 0x0a001f0015007f89 */ /* 0x000e2400000e0000 */
[----:B0-----:R-:W-:-:S05]  /*1100*/  FADD.FTZ R0, R0, R21 ;  /* 0x0000001500007221 */ /* 0x001fca0000010000 */
[----:B------:R-:W0:Y:S02]  /*1110*/  SHFL.DOWN PT, R3, R0, 0x8, 0x1f ;  /* 0x09001f0000037f89 */ /* 0x000e2400000e0000 */
[----:B0-----:R-:W-:-:S05]  /*1120*/  FADD.FTZ R3, R0, R3 ;  /* 0x0000000300037221 */ /* 0x001fca0000010000 */
[----:B------:R-:W0:Y:S02]  /*1130*/  SHFL.DOWN PT, R4, R3, 0x4, 0x1f ;  /* 0x08801f0003047f89 */ /* 0x000e2400000e0000 */
[----:B0-----:R-:W-:-:S05]  /*1140*/  FADD.FTZ R4, R3, R4 ;  /* 0x0000000403047221 */ /* 0x001fca0000010000 */
[----:B------:R-:W0:Y:S02]  /*1150*/  SHFL.DOWN PT, R5, R4, 0x2, 0x1f ;  /* 0x08401f0004057f89 */ /* 0x000e2400000e0000 */
[----:B0-----:R-:W-:-:S05]  /*1160*/  FADD.FTZ R5, R4, R5 ;  /* 0x0000000504057221 */ /* 0x001fca0000010000 */
[----:B------:R0:W1:Y:S02]  /*1170*/  SHFL.DOWN PT, R6, R5, 0x1, 0x1f ;  /* 0x08201f0005067f89 */ /* 0x00006400000e0000 */
.L_x_45:
[----:B-1----:R-:W-:-:S07]  /*1180*/  FADD.FTZ R9, R5, R6 ;  /* 0x0000000605097221 */ /* 0x002fce0000010000 */
.L_x_38:
[----:B------:R-:W-:Y:S05]  /*1190*/  WARPSYNC.ALL ;  /* 0x0000000000007948 */ /* 0x000fea0003800000 */
[----:B------:R-:W-:Y:S01]  /*11a0*/  BAR.SYNC.DEFER_BLOCKING 0x0 ;  /* 0x0000000000007b1d */ /* 0x000fe20000010000 */
        /* <DEDUP_REMOVED lines=11> */
[----:B------:R-:W-:Y:S01]  /*1260*/  ISETP.NE.AND P0, PT, RZ, UR4, PT ;  /* 0x00000004ff007c0c */ /* 0x000fe2000bf05270 */
[----:B--2---:R-:W-:-:S05]  /*1270*/  FADD.FTZ R5, R9, R0 ;  /* 0x0000000009057221 */ /* 0x004fca0000010000 */
[----:B------:R0:W-:Y:S07]  /*1280*/  STG.E desc[UR6][R24.64], R5 ;  /* 0x0000000518007986 */ /* 0x0001ee000c101906 */
[----:B------:R-:W-:Y:S05]  /*1290*/  @!P0 EXIT ;  /* 0x000000000000894d */ /* 0x000fea0003800000 */
[----:B------:R-:W1:Y:S01]  /*12a0*/  LDCU UR4, c[0x0][0x10b0] ;  /* 0x00021600ff0477ac */ /* 0x000e620008000800 */
[----:B0-----:R-:W0:Y:S01]  /*12b0*/  LDC.64 R2, c[0x0][0x10d0] ;  /* 0x00043400ff027b82 */ /* 0x001e220000000a00 */
[----:B------:R-:W2:Y:S01]  /*12c0*/  LDCU UR5, c[0x0][0x10dc] ;  /* 0x00021b80ff0577ac */ /* 0x000ea20008000800 */
[----:B-1----:R-:W-:-:S05]  /*12d0*/  IADD3 R23, PT, PT, R23, UR4, RZ ;  /* 0x0000000417177c10 */ /* 0x002fca000fffe0ff */
[----:B--2---:R-:W-:-:S04]  /*12e0*/  IMAD R23, R23, UR5, R22 ;  /* 0x0000000517177c24 */ /* 0x004fc8000f8e0216 */
[----:B0-----:R-:W-:-:S05]  /*12f0*/  IMAD.WIDE R2, R23, 0x4, R2 ;  /* 0x0000000417027825 */ /* 0x001fca00078e0202 */
[----:B------:R-:W-:Y:S01]  /*1300*/  STG.E desc[UR6][R2.64], R9 ;  /* 0x0000000902007986 */ /* 0x000fe2000c101906 */
[----:B------:R-:W-:Y:S05]  /*1310*/  EXIT ;  /* 0x000000000000794d */ /* 0x000fea0003800000 */
.L_x_39:
[----:B------:R-:W-:Y:S02]  /*1320*/  HFMA2 R9, -RZ, RZ, 0, 9.5367431640625e-07 ;  /* 0x00000010ff097431 */ /* 0x000fe400000001ff */
[----:B------:R-:W-:Y:S01]  /*1330*/  IMAD.MOV.U32 R8, RZ, RZ, R21 ;  /* 0x000000ffff087224 */ /* 0x000fe200078e0015 */
[----:B------:R-:W-:Y:S01]  /*1340*/  MOV R7, 0xffffffff ;  /* 0xffffffff00077802 */ /* 0x000fe20000000f00 */
[----:B------:R-:W-:-:S07]  /*1350*/  IMAD.MOV.U32 R10, RZ, RZ, 0x1f ;  /* 0x0000001fff0a7424 */ /* 0x000fce00078e00ff */
[----:B------:R-:W-:Y:S05]  /*1360*/  WARPSYNC.COLLECTIVE R7, `(.L_x_40) ;  /* 0x0000000007087348 */ /* 0x000fea0003c00000 */
[----:B------:R0:W1:Y:S02]  /*1370*/  SHFL.DOWN P0, R6, R8, R9, R10 ;  /* 0x0800000908067389 */ /* 0x000064000000000a */
[----:B01----:R-:W-:Y:S05]  /*1380*/  ENDCOLLECTIVE ;  /* 0x000000000000791b */ /* 0x003fea0003800000 */
.L_x_40:
[----:B------:R-:W-:Y:S02]  /*1390*/  IMAD.MOV.U32 R9, RZ, RZ, 0x8 ;  /* 0x00000008ff097424 */ /* 0x000fe400078e00ff */
[----:B------:R-:W-:-:S04]  /*13a0*/  IMAD.MOV.U32 R0, RZ, RZ, R6 ;  /* 0x000000ffff007224 */ /* 0x000fc800078e0006 */
[----:B------:R-:W-:-:S05]  /*13b0*/  FADD.FTZ R0, R0, R21 ;  /* 0x0000001500007221 */ /* 0x000fca0000010000 */
[----:B------:R-:W-:-:S07]  /*13c0*/  MOV R8, R0 ;  /* 0x0000000000087202 */ /* 0x000fce0000000f00 */
[----:B------:R-:W-:Y:S05]  /*13d0*/  WARPSYNC.COLLECTIVE R7, `(.L_x_41) ;  /* 0x0000000007087348 */ /* 0x000fea0003c00000 */
[----:B------:R0:W1:Y:S02]  /*13e0*/  SHFL.DOWN P0, R6, R8, R9, R10 ;  /* 0x0800000908067389 */ /* 0x000064000000000a */
[----:B01----:R-:W-:Y:S05]  /*13f0*/  ENDCOLLECTIVE ;  /* 0x000000000000791b */ /* 0x003fea0003800000 */
.L_x_41:
[----:B------:R-:W-:Y:S01]  /*1400*/  HFMA2 R9, -RZ, RZ, 0, 2.384185791015625e-07 ;  /* 0x00000004ff097431 */ /* 0x000fe200000001ff */
[----:B------:R-:W-:-:S05]  /*1410*/  MOV R3, R6 ;  /* 0x0000000600037202 */ /* 0x000fca0000000f00 */
[----:B------:R-:W-:-:S04]  /*1420*/  FADD.FTZ R3, R0, R3 ;  /* 0x0000000300037221 */ /* 0x000fc80000010000 */
[----:B------:R-:W-:-:S07]  /*1430*/  IMAD.MOV.U32 R8, RZ, RZ, R3 ;  /* 0x000000ffff087224 */ /* 0x000fce00078e0003 */
[----:B------:R-:W-:Y:S05]  /*1440*/  WARPSYNC.COLLECTIVE R7, `(.L_x_42) ;  /* 0x0000000007087348 */ /* 0x000fea0003c00000 */
[----:B------:R0:W1:Y:S02]  /*1450*/  SHFL.DOWN P0, R6, R8, R9, R10 ;  /* 0x0800000908067389 */ /* 0x000064000000000a */
[----:B01----:R-:W-:Y:S05]  /*1460*/  ENDCOLLECTIVE ;  /* 0x000000000000791b */ /* 0x003fea0003800000 */
.L_x_42:
[----:B------:R-:W-:Y:S02]  /*1470*/  IMAD.MOV.U32 R9, RZ, RZ, 0x2 ;  /* 0x00000002ff097424 */ /* 0x000fe400078e00ff */
[----:B------:R-:W-:-:S04]  /*1480*/  IMAD.MOV.U32 R4, RZ, RZ, R6 ;  /* 0x000000ffff047224 */ /* 0x000fc800078e0006 */
[----:B------:R-:W-:-:S05]  /*1490*/  FADD.FTZ R4, R3, R4 ;  /* 0x0000000403047221 */ /* 0x000fca0000010000 */
[----:B------:R-:W-:-:S07]  /*14a0*/  MOV R8, R4 ;  /* 0x0000000400087202 */ /* 0x000fce0000000f00 */
[----:B------:R-:W-:Y:S05]  /*14b0*/  WARPSYNC.COLLECTIVE R7, `(.L_x_43) ;  /* 0x0000000007087348 */ /* 0x000fea0003c00000 */
[----:B------:R0:W1:Y:S02]  /*14c0*/  SHFL.DOWN P0, R6, R8, R9, R10 ;  /* 0x0800000908067389 */ /* 0x000064000000000a */
[----:B01----:R-:W-:Y:S05]  /*14d0*/  ENDCOLLECTIVE ;  /* 0x000000000000791b */ /* 0x003fea0003800000 */
.L_x_43:
[----:B------:R-:W-:Y:S01]  /*14e0*/  HFMA2 R9, -RZ, RZ, 0, 5.9604644775390625e-08 ;  /* 0x00000001ff097431 */ /* 0x000fe200000001ff */
[----:B------:R-:W-:-:S05]  /*14f0*/  MOV R5, R6 ;  /* 0x0000000600057202 */ /* 0x000fca0000000f00 */
[----:B------:R-:W-:-:S04]  /*1500*/  FADD.FTZ R5, R4, R5 ;  /* 0x0000000504057221 */ /* 0x000fc80000010000 */
[----:B------:R-:W-:-:S07]  /*1510*/  IMAD.MOV.U32 R8, RZ, RZ, R5 ;  /* 0x000000ffff087224 */ /* 0x000fce00078e0005 */
[----:B------:R-:W-:Y:S05]  /*1520*/  WARPSYNC.COLLECTIVE R7, `(.L_x_44) ;  /* 0x0000000007087348 */ /* 0x000fea0003c00000 */
[----:B------:R0:W1:Y:S02]  /*1530*/  SHFL.DOWN P0, R6, R8, R9, R10 ;  /* 0x0800000908067389 */ /* 0x000064000000000a */
[----:B01----:R-:W-:Y:S05]  /*1540*/  ENDCOLLECTIVE ;  /* 0x000000000000791b */ /* 0x003fea0003800000 */
.L_x_44:
[----:B------:R-:W-:Y:S05]  /*1550*/  BRA `(.L_x_45) ;  /* 0xfffffffc00087947 */ /* 0x000fea000383ffff */
.L_x_46:
        /* <DEDUP_REMOVED lines=10> */
.L_x_200:


//--------------------- .text._Z25multi_tensor_apply_kernelI18TensorListMetadataILi1EE20UnscaleL2NormFunctorIN3c104HalfEEJPfS6_S6_biEEvlPViT_T0_DpT1_ --------------------------
	.section	.text._Z25multi_tensor_apply_kernelI18TensorListMetadataILi1EE20UnscaleL2NormFunctorIN3c104HalfEEJPfS6_S6_biEEvlPViT_T0_DpT1_,"ax",@progbits
	.align	128
        .global         _Z25multi_tensor_apply_kernelI18TensorListMetadataILi1EE20UnscaleL2NormFunctorIN3c104HalfEEJPfS6_S6_biEEvlPViT_T0_DpT1_
        .type           _Z25multi_tensor_apply_kernelI18TensorListMetadataILi1EE20UnscaleL2NormFunctorIN3c104HalfEEJPfS6_S6_biEEvlPViT_T0_DpT1_,@function
        .size           _Z25multi_tensor_apply_kernelI18TensorListMetadataILi1EE20UnscaleL2NormFunctorIN3c104HalfEEJPfS6_S6_biEEvlPViT_T0_DpT1_,(.L_x_201 - _Z25multi_tensor_apply_kernelI18TensorListMetadataILi1EE20UnscaleL2NormFunctorIN3c104HalfEEJPfS6_S6_biEEvlPViT_T0_DpT1_)
        .other          _Z25multi_tensor_apply_kernelI18TensorListMetadataILi1EE20UnscaleL2NormFunctorIN3c104HalfEEJPfS6_S6_biEEvlPViT_T0_DpT1_,@"STO_CUDA_ENTRY STV_DEFAULT"
_Z25multi_tensor_apply_kernelI18TensorListMetadataILi1EE20UnscaleL2NormFunctorIN3c104HalfEEJPfS6_S6_biEEvlPViT_T0_DpT1_:
.text._Z25multi_tensor_apply_kernelI18TensorListMetadataILi1EE20UnscaleL2NormFunctorIN3c104HalfEEJPfS6_S6_biEEvlPViT_T0_DpT1_:
[----:B------:R-:W-:Y:S01]  /*0000*/  LDC R1, c[0x0][0x37c] ;  /* 0x0000df00ff017b82 */ /* 0x000fe20000000800 */
[----:B------:R-:W0:Y:S01]  /*0010*/  S2R R24, SR_CTAID.X ;  /* 0x0000000000187919 */ /* 0x000e220000002500 */
[----:B------:R-:W-:-:S06]  /*0020*/  IMAD.MOV.U32 R4, RZ, RZ, 0x10 ;  /* 0x00000010ff047424 */ /* 0x000fcc00078e00ff */
[----:B------:R-:W1:Y:S01]  /*0030*/  LDC R9, c[0x0][0x380] ;  /* 0x0000e000ff097b82 */ /* 0x000e620000000800 */
[----:B------:R-:W2:Y:S01]  /*0040*/  LDCU.64 UR6, c[0x0][0x358] ;  /* 0x00006b00ff0677ac */ /* 0x000ea20008000a00 */
[----:B------:R-:W-:Y:S01]  /*0050*/  CS2R R20, SRZ ;  /* 0x0000000000147805 */ /* 0x000fe2000001ff00 */
[----:B------:R-:W-:-:S05]  /*0060*/  IMAD.MOV.U32 R25, RZ, RZ, RZ ;  /* 0x000000ffff197224 */ /* 0x000fca00078e00ff */
        /* <DEDUP_REMOVED lines=13> */
[----:B------:R-:W-:-:S12]  /*0140*/  HFMA2 R0, -RZ, RZ, 0, 0 ;  /* 0x00000000ff007431 */ /* 0x000fd800000001ff */
[----:B--2---:R-:W-:Y:S05]  /*0150*/  @!P0 BRA !P1, `(.L_x_47) ;  /* 0x0000000000c88947 */ /* 0x004fea0004800000 */
[----:B------:R-:W-:-:S04]  /*0160*/  VIMNMX R4, PT, PT, R26, R9, PT ;  /* 0x000000091a047248 */ /* 0x000fc80003fe0100 */
[----:B------:R-:W-:-:S13]  /*0170*/  ISETP.GE.AND P0, PT, R4, 0x1, PT ;  /* 0x000000010400780c */ /* 0x000fda0003f06270 */
[----:B------:R-:W-:Y:S05]  /*0180*/  @!P0 BRA `(.L_x_48) ;  /* 0x0000000400448947 */ /* 0x000fea0003800000 */
[----:B------:R-:W0:Y:S01]  /*0190*/  S2R R27, SR_TID.X ;  /* 0x00000000001b7919 */ /* 0x000e220000002100 */
[----:B------:R-:W-:Y:S02]  /*01a0*/  VIMNMX.U32 R26, PT, PT, R26, R9, PT ;  /* 0x000000091a1a7248 */ /* 0x000fe40003fe0000 */
[----:B------:R-:W-:Y:S02]  /*01b0*/  CS2R R20, SRZ ;  /* 0x0000000000147805 */ /* 0x000fe4000001ff00 */
[----:B------:R-:W-:Y:S01]  /*01c0*/  MOV R0, RZ ;  /* 0x000000ff00007202 */ /* 0x000fe20000000f00 */
[----:B------:R-:W-:Y:S01]  /*01d0*/  IMAD.MOV.U32 R25, RZ, RZ, RZ ;  /* 0x000000ffff197224 */ /* 0x000fe200078e00ff */
[----:B------:R-:W1:Y:S01]  /*01e0*/  LDCU UR5, c[0x0][0x360] ;  /* 0x00006c00ff0577ac */ /* 0x000e620008000800 */
[----:B------:R-:W-:-:S05]  /*01f0*/  UMOV UR4, URZ ;  /* 0x000000ff00047c82 */ /* 0x000fca0008000000 */
.L_x_49:
[----:B0-----:R-:W-:-:S04]  /*0200*/  IADD3 R13, PT, PT, R27, UR4, RZ ;  /* 0x000000041b0d7c10 */ /* 0x001fc8000fffe0ff */
[C---:B------:R-:W-:Y:S01]  /*0210*/  ISETP.GE.AND P0, PT, R13.reuse, R26, PT ;  /* 0x0000001a0d00720c */ /* 0x040fe20003f06270 */
[----:B-1----:R-:W-:-:S05]  /*0220*/  VIADD R15, R13, UR5 ;  /* 0x000000050d0f7c36 */ /* 0x002fca0008000000 */
[C---:B------:R-:W-:Y:S02]  /*0230*/  IADD3 R17, PT, PT, R15.reuse, UR5, RZ ;  /* 0x000000050f117c10 */ /* 0x040fe4000fffe0ff */
[-C--:B------:R-:W-:Y:S02]  /*0240*/  ISETP.GE.AND P1, PT, R15, R26.reuse, PT ;  /* 0x0000001a0f00720c */ /* 0x080fe40003f26270 */
[CC--:B------:R-:W-:Y:S01]  /*0250*/  ISETP.GE.AND P2, PT, R17.reuse, R26.reuse, PT ;  /* 0x0000001a1100720c */ /* 0x0c0fe20003f46270 */
[----:B------:R-:W-:Y:S02]  /*0260*/  VIADD R19, R17, UR5 ;  /* 0x0000000511137c36 */ /* 0x000fe40008000000 */
[----:B------:R-:W0:Y:S01]  /*0270*/  @!P0 LDC.64 R4, c[0x0][0x10c0] ;  /* 0x00043000ff048b82 */ /* 0x000e220000000a00 */
[----:B------:R-:W-:Y:S02]  /*0280*/  @!P0 IMAD.WIDE R12, R13, 0x2, R2 ;  /* 0x000000020d0c8825 */ /* 0x000fe400078e0202 */
[----:B------:R-:W-:-:S04]  /*0290*/  ISETP.GE.AND P3, PT, R19, R26, PT ;  /* 0x0000001a1300720c */ /* 0x000fc80003f66270 */
[----:B------:R-:W2:Y:S01]  /*02a0*/  @!P0 LDG.E.U16 R12, desc[UR6][R12.64] ;  /* 0x000000060c0c8981 */ /* 0x000ea2000c1e1500 */
[----:B------:R-:W1:Y:S01]  /*02b0*/  @!P1 LDC.64 R6, c[0x0][0x10c0] ;  /* 0x00043000ff069b82 */ /* 0x000e620000000a00 */
[----:B------:R-:W-:-:S07]  /*02c0*/  @!P1 IMAD.WIDE R14, R15, 0x2, R2 ;  /* 0x000000020f0e9825 */ /* 0x000fce00078e0202 */
[----:B------:R-:W3:Y:S01]  /*02d0*/  @!P2 LDC.64 R8, c[0x0][0x10c0] ;  /* 0x00043000ff08ab82 */ /* 0x000ee20000000a00 */
[--C-:B------:R-:W-:Y:S01]  /*02e0*/  @!P2 IMAD.WIDE R16, R17, 0x2, R2.reuse ;  /* 0x000000021110a825 */ /* 0x100fe200078e0202 */
[----:B------:R-:W4:Y:S03]  /*02f0*/  @!P1 LDG.E.U16 R14, desc[UR6][R14.64] ;  /* 0x000000060e0e9981 */ /* 0x000f26000c1e1500 */
[----:B------:R-:W-:Y:S02]  /*0300*/  @!P3 IMAD.WIDE R18, R19, 0x2, R2 ;  /* 0x000000021312b825 */ /* 0x000fe400078e0202 */
[----:B------:R-:W5:Y:S01]  /*0310*/  @!P2 LDG.E.U16 R16, desc[UR6][R16.64] ;  /* 0x000000061010a981 */ /* 0x000f62000c1e1500 */
[----:B------:R-:W3:Y:S03]  /*0320*/  @!P3 LDC.64 R10, c[0x0][0x10c0] ;  /* 0x00043000ff0abb82 */ /* 0x000ee60000000a00 */
[----:B------:R-:W5:Y:S04]  /*0330*/  @!P3 LDG.E.U16 R18, desc[UR6][R18.64] ;  /* 0x000000061212b981 */ /* 0x000f68000c1e1500 */
[----:B0-----:R-:W5:Y:S04]  /*0340*/  @!P0 LDG.E R5, desc[UR6][R4.64] ;  /* 0x0000000604058981 */ /* 0x001f68000c1e1900 */
[----:B-1----:R-:W5:Y:S04]  /*0350*/  @!P1 LDG.E R7, desc[UR6][R6.64] ;  /* 0x0000000606079981 */ /* 0x002f68000c1e1900 */
[----:B---3--:R-:W3:Y:S04]  /*0360*/  @!P2 LDG.E R8, desc[UR6][R8.64] ;  /* 0x000000060808a981 */ /* 0x008ee8000c1e1900 */
[----:B------:R-:W3:Y:S01]  /*0370*/  @!P3 LDG.E R11, desc[UR6][R10.64] ;  /* 0x000000060a0bb981 */ /* 0x000ee2000c1e1900 */
[----:B------:R-:W-:-:S06]  /*0380*/  ULEA UR4, UR5, UR4, 0x2 ;  /* 0x0000000405047291 */ /* 0x000fcc000f8e10ff */
[----:B------:R-:W-:Y:S01]  /*0390*/  ISETP.LE.AND P4, PT, R26, UR4, PT ;  /* 0x000000041a007c0c */ /* 0x000fe2000bf83270 */
[----:B--2---:R-:W-:Y:S02]  /*03a0*/  @!P0 HADD2.F32 R12, -RZ, R12.H0_H0 ;  /* 0x2000000cff0c8230 */ /* 0x004fe40000004100 */
[----:B----4-:R-:W-:Y:S02]  /*03b0*/  @!P1 HADD2.F32 R14, -RZ, R14.H0_H0 ;  /* 0x2000000eff0e9230 */ /* 0x010fe40000004100 */
[----:B-----5:R-:W-:Y:S02]  /*03c0*/  @!P2 HADD2.F32 R15, -RZ, R16.H0_H0 ;  /* 0x20000010ff0fa230 */ /* 0x020fe40000004100 */
[----:B------:R-:W-:Y:S02]  /*03d0*/  @!P3 HADD2.F32 R28, -RZ, R18.H0_H0 ;  /* 0x20000012ff1cb230 */ /* 0x000fe40000004100 */
[----:B------:R-:W-:Y:S01]  /*03e0*/  @!P0 FMUL.FTZ R12, R12, R5 ;  /* 0x000000050c0c8220 */ /* 0x000fe20000410000 */
[----:B------:R-:W-:-:S03]  /*03f0*/  @!P1 FMUL.FTZ R13, R7, R14 ;  /* 0x0000000e070d9220 */ /* 0x000fc60000410000 */
[----:B------:R-:W-:Y:S01]  /*0400*/  @!P0 FFMA.FTZ R25, R12, R12, R25 ;  /* 0x0000000c0c198223 */ /* 0x000fe20000010019 */
[----:B---3--:R-:W-:Y:S01]  /*0410*/  @!P2 FMUL.FTZ R15, R8, R15 ;  /* 0x0000000f080fa220 */ /* 0x008fe20000410000 */
[----:B------:R-:W-:-:S03]  /*0420*/  @!P1 FFMA.FTZ R0, R13, R13, R0 ;  /* 0x0000000d0d009223 */ /* 0x000fc60000010000 */
[----:B------:R-:W-:Y:S01]  /*0430*/  @!P2 FFMA.FTZ R20, R15, R15, R20 ;  /* 0x0000000f0f14a223 */ /* 0x000fe20000010014 */
[----:B------:R-:W-:-:S04]  /*0440*/  @!P3 FMUL.FTZ R28, R11, R28 ;  /* 0x0000001c0b1cb220 */ /* 0x000fc80000410000 */
[----:B------:R-:W-:Y:S01]  /*0450*/  @!P3 FFMA.FTZ R21, R28, R28, R21 ;  /* 0x0000001c1c15b223 */ /* 0x000fe20000010015 */
[----:B------:R-:W-:Y:S06]  /*0460*/  @!P4 BRA `(.L_x_49) ;  /* 0xfffffffc0064c947 */ /* 0x000fec000383ffff */
[----:B------:R-:W-:Y:S05]  /*0470*/  BRA `(.L_x_48) ;  /* 0x0000000000887947 */ /* 0x000fea0003800000 */
.L_x_47:
[----:B------:R-:W0:Y:S01]  /*0480*/  S2R R8, SR_TID.X ;  /* 0x0000000000087919 */ /* 0x000e220000002100 */
[----:B------:R-:W-:Y:S01]  /*0490*/  VIMNMX R5, PT, PT, R26, R9, PT ;  /* 0x000000091a057248 */ /* 0x000fe20003fe0100 */
[----:B------:R-:W-:Y:S01]  /*04a0*/  BSSY.RECONVERGENT B0, `(.L_x_48) ;  /* 0x000001f000007945 */ /* 0x000fe20003800200 */
[----:B0-----:R-:W-:-:S04]  /*04b0*/  SHF.L.U32 R4, R8, 0x2, RZ ;  /* 0x0000000208047819 */ /* 0x001fc800000006ff */
        /* <DEDUP_REMOVED lines=9> */
.L_x_51:
[----:B------:R-:W-:-:S06]  /*0550*/  IMAD.WIDE R4, R8, 0x8, R2 ;  /* 0x0000000808047825 */ /* 0x000fcc00078e0202 */
[----:B------:R-:W2:Y:S01]  /*0560*/  LDG.E.64 R4, desc[UR6][R4.64] ;  /* 0x0000000604047981 */ /* 0x000ea2000c1e1b00 */
[----:B-1----:R-:W-:-:S05]  /*0570*/  IMAD.IADD R8, R7, 0x1, R8 ;  /* 0x0000000107087824 */ /* 0x002fca00078e0208 */
[----:B------:R-:W-:-:S04]  /*0580*/  SHF.L.U32 R10, R8, 0x2, RZ ;  /* 0x00000002080a7819 */ /* 0x000fc800000006ff */
[----:B------:R-:W-:Y:S02]  /*0590*/  ISETP.GE.AND P0, PT, R10, R17, PT ;  /* 0x000000110a00720c */ /* 0x000fe40003f06270 */
[--C-:B--2---:R-:W-:Y:S01]  /*05a0*/  SHF.R.U64 R11, R4, 0x10, R5.reuse ;  /* 0x00000010040b7819 */ /* 0x104fe20000001205 */
[----:B------:R-:W-:Y:S01]  /*05b0*/  HADD2.F32 R9, -RZ, R4.H0_H0 ;  /* 0x20000004ff097230 */ /* 0x000fe20000004100 */
[----:B------:R-:W-:Y:S01]  /*05c0*/  SHF.R.U32.HI R15, RZ, 0x10, R5 ;  /* 0x00000010ff0f7819 */ /* 0x000fe20000011605 */
[----:B------:R-:W-:Y:S02]  /*05d0*/  HADD2.F32 R13, -RZ, R5.H0_H0 ;  /* 0x20000005ff0d7230 */ /* 0x000fe40000004100 */
[----:B------:R-:W-:Y:S02]  /*05e0*/  HADD2.F32 R11, -RZ, R11.H0_H0 ;  /* 0x2000000bff0b7230 */ /* 0x000fe40000004100 */
[----:B-----5:R-:W-:Y:S01]  /*05f0*/  FMUL.FTZ R10, R6, R9 ;  /* 0x00000009060a7220 */ /* 0x020fe20000410000 */
[----:B------:R-:W-:-:S02]  /*0600*/  HADD2.F32 R15, -RZ, R15.H0_H0 ;  /* 0x2000000fff0f7230 */ /* 0x000fc40000004100 */
[C---:B------:R-:W-:Y:S01]  /*0610*/  FMUL.FTZ R13, R6.reuse, R13 ;  /* 0x0000000d060d7220 */ /* 0x040fe20000410000 */
[----:B------:R-:W-:Y:S01]  /*0620*/  FMUL.FTZ R11, R6, R11 ;  /* 0x0000000b060b7220 */ /* 0x000fe20000410000 */
[----:B------:R-:W-:Y:S01]  /*0630*/  FFMA.FTZ R25, R10, R10, R25 ;  /* 0x0000000a0a197223 */ /* 0x000fe20000010019 */
[----:B------:R-:W-:Y:S01]  /*0640*/  FMUL.FTZ R4, R6, R15 ;  /* 0x0000000f06047220 */ /* 0x000fe20000410000 */
[----:B------:R-:W-:Y:S01]  /*0650*/  FFMA.FTZ R20, R13, R13, R20 ;  /* 0x0000000d0d147223 */ /* 0x000fe20000010014 */
[----:B------:R-:W-:Y:S02]  /*0660*/  FFMA.FTZ R0, R11, R11, R0 ;  /* 0x0000000b0b007223 */ /* 0x000fe40000010000 */
[----:B------:R-:W-:Y:S01]  /*0670*/  FFMA.FTZ R21, R4, R4, R21 ;  /* 0x0000000404157223 */ /* 0x000fe20000010015 */
[----:B------:R-:W-:Y:S06]  /*0680*/  @!P0 BRA `(.L_x_51) ;  /* 0xfffffffc00b08947 */ /* 0x000fec000383ffff */
.L_x_50:
[----:B------:R-:W-:Y:S05]  /*0690*/  BSYNC.RECONVERGENT B0 ;  /* 0x0000000000007941 */ /* 0x000fea0003800200 */
.L_x_48:
        /* <DEDUP_REMOVED lines=158> */
.L_x_52:
        /* <DEDUP_REMOVED lines=16> */
.L_x_60:
[----:B-1----:R-:W-:-:S07]  /*1180*/  FADD.FTZ R9, R5, R6 ;  /* 0x0000000605097221 */ /* 0x002fce0000010000 */
.L_x_53:
        /* <DEDUP_REMOVED lines=25> */
.L_x_54:
[----:B------:R-:W-:Y:S02]  /*1320*/  HFMA2 R9, -RZ, RZ, 0, 9.5367431640625e-07 ;  /* 0x00000010ff097431 */ /* 0x000fe400000001ff */
[----:B------:R-:W-:Y:S01]  /*1330*/  IMAD.MOV.U32 R8, RZ, RZ, R21 ;  /* 0x000000ffff087224 */ /* 0x000fe200078e0015 */
[----:B------:R-:W-:Y:S01]  /*1340*/  MOV R7, 0xffffffff ;  /* 0xffffffff00077802 */ /* 0x000fe20000000f00 */
[----:B------:R-:W-:-:S07]  /*1350*/  IMAD.MOV.U32 R10, RZ, RZ, 0x1f ;  /* 0x0000001fff0a7424 */ /* 0x000fce00078e00ff */
[----:B------:R-:W-:Y:S05]  /*1360*/  WARPSYNC.COLLECTIVE R7, `(.L_x_55) ;  /* 0x0000000007087348 */ /* 0x000fea0003c00000 */
[----:B------:R0:W1:Y:S02]  /*1370*/  SHFL.DOWN P0, R6, R8, R9, R10 ;  /* 0x0800000908067389 */ /* 0x000064000000000a */
[----:B01----:R-:W-:Y:S05]  /*1380*/  ENDCOLLECTIVE ;  /* 0x000000000000791b */ /* 0x003fea0003800000 */
.L_x_55:
[----:B------:R-:W-:Y:S02]  /*1390*/  IMAD.MOV.U32 R9, RZ, RZ, 0x8 ;  /* 0x00000008ff097424 */ /* 0x000fe400078e00ff */
[----:B------:R-:W-:-:S04]  /*13a0*/  IMAD.MOV.U32 R0, RZ, RZ, R6 ;  /* 0x000000ffff007224 */ /* 0x000fc800078e0006 */
[----:B------:R-:W-:-:S05]  /*13b0*/  FADD.FTZ R0, R0, R21 ;  /* 0x0000001500007221 */ /* 0x000fca0000010000 */
[----:B------:R-:W-:-:S07]  /*13c0*/  MOV R8, R0 ;  /* 0x0000000000087202 */ /* 0x000fce0000000f00 */
[----:B------:R-:W-:Y:S05]  /*13d0*/  WARPSYNC.COLLECTIVE R7, `(.L_x_56) ;  /* 0x0000000007087348 */ /* 0x000fea0003c00000 */
[----:B------:R0:W1:Y:S02]  /*13e0*/  SHFL.DOWN P0, R6, R8, R9, R10 ;  /* 0x0800000908067389 */ /* 0x000064000000000a */
[----:B01----:R-:W-:Y:S05]  /*13f0*/  ENDCOLLECTIVE ;  /* 0x000000000000791b */ /* 0x003fea0003800000 */
.L_x_56:
[----:B------:R-:W-:Y:S01]  /*1400*/  HFMA2 R9, -RZ, RZ, 0, 2.384185791015625e-07 ;  /* 0x00000004ff097431 */ /* 0x000fe200000001ff */
[----:B------:R-:W-:-:S05]  /*1410*/  MOV R3, R6 ;  /* 0x0000000600037202 */ /* 0x000fca0000000f00 */
[----:B------:R-:W-:-:S04]  /*1420*/  FADD.FTZ R3, R0, R3 ;  /* 0x0000000300037221 */ /* 0x000fc80000010000 */
[----:B------:R-:W-:-:S07]  /*1430*/  IMAD.MOV.U32 R8, RZ, RZ, R3 ;  /* 0x000000ffff087224 */ /* 0x000fce00078e0003 */
[----:B------:R-:W-:Y:S05]  /*1440*/  WARPSYNC.COLLECTIVE R7, `(.L_x_57) ;  /* 0x0000000007087348 */ /* 0x000fea0003c00000 */
[----:B------:R0:W1:Y:S02]  /*1450*/  SHFL.DOWN P0, R6, R8, R9, R10 ;  /* 0x0800000908067389 */ /* 0x000064000000000a */
[----:B01----:R-:W-:Y:S05]  /*1460*/  ENDCOLLECTIVE ;  /* 0x000000000000791b */ /* 0x003fea0003800000 */
.L_x_57:
[----:B------:R-:W-:Y:S02]  /*1470*/  IMAD.MOV.U32 R9, RZ, RZ, 0x2 ;  /* 0x00000002ff097424 */ /* 0x000fe400078e00ff */
[----:B------:R-:W-:-:S04]  /*1480*/  IMAD.MOV.U32 R4, RZ, RZ, R6 ;  /* 0x000000ffff047224 */ /* 0x000fc800078e0006 */
[----:B------:R-:W-:-:S05]  /*1490*/  FADD.FTZ R4, R3, R4 ;  /* 0x0000000403047221 */ /* 0x000fca0000010000 */
[----:B------:R-:W-:-:S07]  /*14a0*/  MOV R8, R4 ;  /* 0x0000000400087202 */ /* 0x000fce0000000f00 */
[----:B------:R-:W-:Y:S05]  /*14b0*/  WARPSYNC.COLLECTIVE R7, `(.L_x_58) ;  /* 0x0000000007087348 */ /* 0x000fea0003c00000 */
[----:B------:R0:W1:Y:S02]  /*14c0*/  SHFL.DOWN P0, R6, R8, R9, R10 ;  /* 0x0800000908067389 */ /* 0x000064000000000a */
[----:B01----:R-:W-:Y:S05]  /*14d0*/  ENDCOLLECTIVE ;  /* 0x000000000000791b */ /* 0x003fea0003800000 */
.L_x_58:
[----:B------:R-:W-:Y:S01]  /*14e0*/  HFMA2 R9, -RZ, RZ, 0, 5.9604644775390625e-08 ;  /* 0x00000001ff097431 */ /* 0x000fe200000001ff */
[----:B------:R-:W-:-:S05]  /*14f0*/  MOV R5, R6 ;  /* 0x0000000600057202 */ /* 0x000fca0000000f00 */
[----:B------:R-:W-:-:S04]  /*1500*/  FADD.FTZ R5, R4, R5 ;  /* 0x0000000504057221 */ /* 0x000fc80000010000 */
[----:B------:R-:W-:-:S07]  /*1510*/  IMAD.MOV.U32 R8, RZ, RZ, R5 ;  /* 0x000000ffff087224 */ /* 0x000fce00078e0005 */
[----:B------:R-:W-:Y:S05]  /*1520*/  WARPSYNC.COLLECTIVE R7, `(.L_x_59) ;  /* 0x0000000007087348 */ /* 0x000fea0003c00000 */
[----:B------:R0:W1:Y:S02]  /*1530*/  SHFL.DOWN P0, R6, R8, R9, R10 ;  /* 0x0800000908067389 */ /* 0x000064000000000a */
[----:B01----:R-:W-:Y:S05]  /*1540*/  ENDCOLLECTIVE ;  /* 0x000000000000791b */ /* 0x003fea0003800000 */
.L_x_59:
[----:B------:R-:W-:Y:S05]  /*1550*/  BRA `(.L_x_60) ;  /* 0xfffffffc00087947 */ /* 0x000fea000383ffff */
.L_x_61:
        /* <DEDUP_REMOVED lines=10> */
.L_x_201:


//--------------------- .text._Z25multi_tensor_apply_kernelI18TensorListMetadataILi1EE20UnscaleL2NormFunctorIfEJPfS4_S4_biEEvlPViT_T0_DpT1_ --------------------------
	.section	.text._Z25multi_tensor_apply_kernelI18TensorListMetadataILi1EE20UnscaleL2NormFunctorIfEJPfS4_S4_biEEvlPViT_T0_DpT1_,"ax",@progbits
	.align	128
        .global         _Z25multi_tensor_apply_kernelI18TensorListMetadataILi1EE20UnscaleL2NormFunctorIfEJPfS4_S4_biEEvlPViT_T0_DpT1_
        .type           _Z25multi_tensor_apply_kernelI18TensorListMetadataILi1EE20UnscaleL2NormFunctorIfEJPfS4_S4_biEEvlPViT_T0_DpT1_,@function
        .size           _Z25multi_tensor_apply_kernelI18TensorListMetadataILi1EE20UnscaleL2NormFunctorIfEJPfS4_S4_biEEvlPViT_T0_DpT1_,(.L_x_202 - _Z25multi_tensor_apply_kernelI18TensorListMetadataILi1EE20UnscaleL2NormFunctorIfEJPfS4_S4_biEEvlPViT_T0_DpT1_)
        .other          _Z25multi_tensor_apply_kernelI18TensorListMetadataILi1EE20UnscaleL2NormFunctorIfEJPfS4_S4_biEEvlPViT_T0_DpT1_,@"STO_CUDA_ENTRY STV_DEFAULT"
_Z25multi_tensor_apply_kernelI18TensorListMetadataILi1EE20UnscaleL2NormFunctorIfEJPfS4_S4_biEEvlPViT_T0_DpT1_:
.text._Z25multi_tensor_apply_kernelI18TensorListMetadataILi1EE20UnscaleL2NormFunctorIfEJPfS4_S4_biEEvlPViT_T0_DpT1_:
[----:B------:R-:W-:Y:S01]  /*0000*/  LDC R1, c[0x0][0x37c] ;  /* 0x0000df00ff017b82 */ /* 0x000fe20000000800 */
[----:B------:R-:W0:Y:S01]  /*0010*/  S2R R21, SR_CTAID.X ;  /* 0x0000000000157919 */ /* 0x000e220000002500 */
[----:B------:R-:W-:-:S06]  /*0020*/  IMAD.MOV.U32 R3, RZ, RZ, 0x10 ;  /* 0x00000010ff037424 */ /* 0x000fcc00078e00ff */
[----:B------:R-:W1:Y:S01]  /*0030*/  LDC R7, c[0x0][0x380] ;  /* 0x0000e000ff077b82 */ /* 0x000e620000000800 */
[----:B------:R-:W2:Y:S01]  /*0040*/  LDCU.64 UR6, c[0x0][0x358] ;  /* 0x00006b00ff0677ac */ /* 0x000ea20008000a00 */
[----:B------:R-:W-:Y:S01]  /*0050*/  IMAD.MOV.U32 R18, RZ, RZ, RZ ;  /* 0x000000ffff127224 */ /* 0x000fe200078e00ff */
[----:B------:R-:W-:-:S05]  /*0060*/  CS2R R16, SRZ ;  /* 0x0000000000107805 */ /* 0x000fca000001ff00 */
[----:B0-----:R-:W0:Y:S01]  /*0070*/  LDC.U8 R20, c[0x0][R21+0xa70] ;  /* 0x00029c0015147b82 */ /* 0x001e220000000000 */
[----:B------:R-:W-:-:S04]  /*0080*/  VIADD R0, R21, 0x10 ;  /* 0x0000001015007836 */ /* 0x000fc80000000000 */
[----:B------:R-:W-:-:S06]  /*0090*/  IMAD R19, R21, 0x3, R0 ;  /* 0x0000000315137824 */ /* 0x000fcc00078e0200 */
[----:B------:R-:W1:Y:S01]  /*00a0*/  LDC R19, c[0x0][R19+0xba0] ;  /* 0x0002e80013137b82 */ /* 0x000e620000000800 */
[----:B0-----:R-:W-:-:S07]  /*00b0*/  LEA R0, R20, R3, 0x3 ;  /* 0x0000000314007211 */ /* 0x001fce00078e18ff */
[----:B------:R0:W3:Y:S01]  /*00c0*/  LDC.64 R2, c[0x0][R0+0x380] ;  /* 0x0000e00000027b82 */ /* 0x0000e20000000a00 */
[----:B-1----:R-:W-:-:S07]  /*00d0*/  IMAD R5, R19, R7, RZ ;  /* 0x0000000713057224 */ /* 0x002fce00078e02ff */
[----:B------:R0:W1:Y:S02]  /*00e0*/  LDC R4, c[0x0][R0+0x6f0] ;  /* 0x0001bc0000047b82 */ /* 0x0000640000000800 */
[----:B0-----:R-:W-:Y:S02]  /*00f0*/  HFMA2 R0, -RZ, RZ, 0, 0 ;  /* 0x00000000ff007431 */ /* 0x001fe400000001ff */
[----:B---3--:R-:W-:-:S04]  /*0100*/  IMAD.WIDE R2, R5, 0x4, R2 ;  /* 0x0000000405027825 */ /* 0x008fc800078e0202 */
        /* <DEDUP_REMOVED lines=9> */
[----:B------:R-:W-:Y:S01]  /*01a0*/  VIMNMX.U32 R26, PT, PT, R26, R7, PT ;  /* 0x000000071a1a7248 */ /* 0x000fe20003fe0000 */
[----:B------:R-:W-:Y:S01]  /*01b0*/  IMAD.MOV.U32 R18, RZ, RZ, RZ ;  /* 0x000000ffff127224 */ /* 0x000fe200078e00ff */
[----:B------:R-:W-:Y:S01]  /*01c0*/  CS2R R16, SRZ ;  /* 0x0000000000107805 */ /* 0x000fe2000001ff00 */
[----:B------:R-:W-:Y:S01]  /*01d0*/  IMAD.MOV.U32 R0, RZ, RZ, RZ ;  /* 0x000000ffff007224 */ /* 0x000fe200078e00ff */
[----:B------:R-:W1:Y:S01]  /*01e0*/  LDCU UR5, c[0x0][0x360] ;  /* 0x00006c00ff0577ac */ /* 0x000e620008000800 */
[----:B------:R-:W-:-:S05]  /*01f0*/  UMOV UR4, URZ ;  /* 0x000000ff00047c82 */ /* 0x000fca0008000000 */
.L_x_64:
        /* <DEDUP_REMOVED lines=12> */
[----:B------:R-:W2:Y:S03]  /*02c0*/  @!P0 LDG.E R22, desc[UR6][R22.64] ;  /* 0x0000000616168981 */ /* 0x000ea6000c1e1900 */
[--C-:B------:R-:W-:Y:S01]  /*02d0*/  @!P2 IMAD.WIDE R14, R15, 0x4, R2.reuse ;  /* 0x000000040f0ea825 */ /* 0x100fe200078e0202 */
[----:B------:R-:W3:Y:S03]  /*02e0*/  @!P1 LDG.E R12, desc[UR6][R12.64] ;  /* 0x000000060c0c9981 */ /* 0x000ee6000c1e1900 */
[----:B------:R-:W4:Y:S01]  /*02f0*/  @!P2 LDC.64 R4, c[0x0][0x10c0] ;  /* 0x00043000ff04ab82 */ /* 0x000f220000000a00 */
[----:B------:R-:W-:Y:S01]  /*0300*/  @!P3 IMAD.WIDE R24, R25, 0x4, R2 ;  /* 0x000000041918b825 */ /* 0x000fe200078e0202 */
[----:B------:R-:W5:Y:S05]  /*0310*/  @!P2 LDG.E R14, desc[UR6][R14.64] ;  /* 0x000000060e0ea981 */ /* 0x000f6a000c1e1900 */
[----:B------:R-:W5:Y:S01]  /*0320*/  @!P3 LDG.E R24, desc[UR6][R24.64] ;  /* 0x000000061818b981 */ /* 0x000f62000c1e1900 */
[----:B------:R-:W4:Y:S03]  /*0330*/  @!P3 LDC.64 R10, c[0x0][0x10c0] ;  /* 0x00043000ff0abb82 */ /* 0x000f260000000a00 */
[----:B0-----:R-:W2:Y:S04]  /*0340*/  @!P0 LDG.E R7, desc[UR6][R6.64] ;  /* 0x0000000606078981 */ /* 0x001ea8000c1e1900 */
[----:B-1----:R-:W3:Y:S04]  /*0350*/  @!P1 LDG.E R9, desc[UR6][R8.64] ;  /* 0x0000000608099981 */ /* 0x002ee8000c1e1900 */
[----:B----4-:R-:W5:Y:S04]  /*0360*/  @!P2 LDG.E R5, desc[UR6][R4.64] ;  /* 0x000000060405a981 */ /* 0x010f68000c1e1900 */
[----:B------:R-:W4:Y:S01]  /*0370*/  @!P3 LDG.E R11, desc[UR6][R10.64] ;  /* 0x000000060a0bb981 */ /* 0x000f22000c1e1900 */
[----:B------:R-:W-:-:S06]  /*0380*/  ULEA UR4, UR5, UR4, 0x2 ;  /* 0x0000000405047291 */ /* 0x000fcc000f8e10ff */
[----:B------:R-:W-:Y:S01]  /*0390*/  ISETP.LE.AND P4, PT, R26, UR4, PT ;  /* 0x000000041a007c0c */ /* 0x000fe2000bf83270 */
[----:B--2---:R-:W-:Y:S01]  /*03a0*/  @!P0 FMUL.FTZ R23, R22, R7 ;  /* 0x0000000716178220 */ /* 0x004fe20000410000 */
[----:B---3--:R-:W-:-:S03]  /*03b0*/  @!P1 FMUL.FTZ R29, R9, R12 ;  /* 0x0000000c091d9220 */ /* 0x008fc60000410000 */
[----:B------:R-:W-:Y:S01]  /*03c0*/  @!P0 FFMA.FTZ R0, R23, R23, R0 ;  /* 0x0000001717008223 */ /* 0x000fe20000010000 */
[----:B------:R-:W-:Y:S01]  /*03d0*/  @!P1 FFMA.FTZ R16, R29, R29, R16 ;  /* 0x0000001d1d109223 */ /* 0x000fe20000010010 */
[----:B-----5:R-:W-:-:S04]  /*03e0*/  @!P2 FMUL.FTZ R12, R5, R14 ;  /* 0x0000000e050ca220 */ /* 0x020fc80000410000 */
[----:B------:R-:W-:Y:S01]  /*03f0*/  @!P2 FFMA.FTZ R17, R12, R12, R17 ;  /* 0x0000000c0c11a223 */ /* 0x000fe20000010011 */
[----:B----4-:R-:W-:-:S04]  /*0400*/  @!P3 FMUL.FTZ R13, R11, R24 ;  /* 0x000000180b0db220 */ /* 0x010fc80000410000 */
[----:B------:R-:W-:Y:S01]  /*0410*/  @!P3 FFMA.FTZ R18, R13, R13, R18 ;  /* 0x0000000d0d12b223 */ /* 0x000fe20000010012 */
[----:B------:R-:W-:Y:S06]  /*0420*/  @!P4 BRA `(.L_x_64) ;  /* 0xfffffffc0074c947 */ /* 0x000fec000383ffff */
[----:B------:R-:W-:Y:S05]  /*0430*/  BRA `(.L_x_63) ;  /* 0x0000000000707947 */ /* 0x000fea0003800000 */
.L_x_62:
        /* <DEDUP_REMOVED lines=10> */
[----:B------:R-:W-:Y:S01]  /*04e0*/  VIMNMX.U32 R15, PT, PT, R26, R7, PT ;  /* 0x000000071a0f7248 */ /* 0x000fe20003fe0000 */
[----:B------:R-:W-:Y:S01]  /*04f0*/  IMAD.MOV.U32 R18, RZ, RZ, RZ ;  /* 0x000000ffff127224 */ /* 0x000fe200078e00ff */
[----:B0-----:R-:W-:-:S07]  /*0500*/  CS2R R16, SRZ ;  /* 0x0000000000107805 */ /* 0x001fce000001ff00 */
.L_x_66:
[----:B------:R-:W-:-:S06]  /*0510*/  IMAD.WIDE R4, R9, 0x10, R2 ;  /* 0x0000001009047825 */ /* 0x000fcc00078e0202 */
[----:B------:R-:W2:Y:S01]  /*0520*/  LDG.E.128 R4, desc[UR6][R4.64] ;  /* 0x0000000604047981 */ /* 0x000ea2000c1e1d00 */
[----:B-1----:R-:W-:-:S04]  /*0530*/  IMAD.IADD R9, R10, 0x1, R9 ;  /* 0x000000010a097824 */ /* 0x002fc800078e0209 */
[----:B------:R-:W-:-:S05]  /*0540*/  IMAD.SHL.U32 R8, R9, 0x4, RZ ;  /* 0x0000000409087824 */ /* 0x000fca00078e00ff */
[----:B------:R-:W-:Y:S01]  /*0550*/  ISETP.GE.AND P0, PT, R8, R15, PT ;  /* 0x0000000f0800720c */ /* 0x000fe20003f06270 */
[C---:B--2--5:R-:W-:Y:S01]  /*0560*/  FMUL.FTZ R11, R12.reuse, R4 ;  /* 0x000000040c0b7220 */ /* 0x064fe20000410000 */
[C---:B------:R-:W-:Y:S01]  /*0570*/  FMUL.FTZ R13, R12.reuse, R5 ;  /* 0x000000050c0d7220 */ /* 0x040fe20000410000 */
[C---:B------:R-:W-:Y:S01]  /*0580*/  FMUL.FTZ R6, R12.reuse, R6 ;  /* 0x000000060c067220 */ /* 0x040fe20000410000 */
[----:B------:R-:W-:Y:S01]  /*0590*/  FMUL.FTZ R7, R12, R7 ;  /* 0x000000070c077220 */ /* 0x000fe20000410000 */
[----:B------:R-:W-:Y:S01]  /*05a0*/  FFMA.FTZ R0, R11, R11, R0 ;  /* 0x0000000b0b007223 */ /* 0x000fe20000010000 */
[----:B------:R-:W-:Y:S01]  /*05b0*/  FFMA.FTZ R16, R13, R13, R16 ;  /* 0x0000000d0d107223 */ /* 0x000fe20000010010 */
[----:B------:R-:W-:Y:S01]  /*05c0*/  FFMA.FTZ R17, R6, R6, R17 ;  /* 0x0000000606117223 */ /* 0x000fe20000010011 */
[----:B------:R-:W-:-:S05]  /*05d0*/  FFMA.FTZ R18, R7, R7, R18 ;  /* 0x0000000707127223 */ /* 0x000fca0000010012 */
[----:B------:R-:W-:Y:S05]  /*05e0*/  @!P0 BRA `(.L_x_66) ;  /* 0xfffffffc00c88947 */ /* 0x000fea000383ffff */
.L_x_65:
[----:B------:R-:W-:Y:S05]  /*05f0*/  BSYNC.RECONVERGENT B0 ;  /* 0x0000000000007941 */ /* 0x000fea0003800200 */
.L_x_63:
        /* <DEDUP_REMOVED lines=8> */
[----:B0-----:R-:W-:-:S05]  /*0680*/  IMAD R0, R4, UR8, RZ ;  /* 0x0000000804007c24 */ /* 0x001fca000f8e02ff */
[C---:B------:R-:W-:Y:S02]  /*0690*/  ISETP.GE.U32.AND P0, PT, R0.reuse, 0x40, PT ;  /* 0x000000400000780c */ /* 0x040fe40003f06070 */
[----:B------:R-:W-:Y:S01]  /*06a0*/  ISETP.GE.U32.AND P1, PT, R0, 0x80, PT ;  /* 0x000000800000780c */ /* 0x000fe20003f26070 */
[----:B--2---:R-:W-:Y:S01]  /*06b0*/  ULEA UR4, UR5, UR4, 0x18 ;  /* 0x0000000405047291 */ /* 0x004fe2000f8ec0ff */
[----:B-1----:R-:W-:Y:S02]  /*06c0*/  IMAD R3, R5, UR8, R2 ;  /* 0x0000000805037c24 */ /* 0x002fe4000f8e0202 */
[----:B------:R-:W-:-:S03]  /*06d0*/  FADD.FTZ R5, R16, R17 ;  /* 0x0000001110057221 */ /* 0x000fc60000010000 */
[----:B------:R-:W-:Y:S01]  /*06e0*/  LEA R4, R3, UR4, 0x2 ;  /* 0x0000000403047c11 */ /* 0x000fe2000f8e10ff */
[----:B------:R-:W-:-:S05]  /*06f0*/  FADD.FTZ R5, R5, R18 ;  /* 0x0000001205057221 */ /* 0x000fca0000010000 */
[----:B------:R0:W-:Y:S01]  /*0700*/  @P0 STS [R4], R5 ;  /* 0x0000000504000388 */ /* 0x0001e20000000800 */
[----:B------:R-:W-:Y:S06]  /*0710*/  @P0 BAR.SYNC.DEFER_BLOCKING 0x0 ;  /* 0x0000000000000b1d */ /* 0x000fec0000010000 */
[----:B------:R-:W-:Y:S05]  /*0720*/  @!P1 BRA `(.L_x_67) ;  /* 0x00000008002c9947 */ /* 0x000fea0003800000 */
        /* <DEDUP_REMOVED lines=138> */
[----:B------:R-:W-:Y:S06]  /*0fd0*/  BAR.SYNC.DEFER_BLOCKING 0x0 ;  /* 0x0000000000007b1d */ /* 0x000fec0000010000 */
.L_x_67:
[----:B------:R-:W-:-:S13]  /*0fe0*/  ISETP.GT.U32.AND P1, PT, R3, 0x1f, PT ;  /* 0x0000001f0300780c */ /* 0x000fda0003f24070 */
[----:B------:R-:W-:Y:S05]  /*0ff0*/  @P1 BRA `(.L_x_68) ;  /* 0x00000000003c1947 */ /* 0x000fea0003800000 */
[----:B------:R-:W-:Y:S01]  /*1000*/  @P0 LDS R0, [R4] ;  /* 0x0000000004000984 */ /* 0x000fe20000000800 */
[----:B------:R-:W-:-:S03]  /*1010*/  UMOV UR4, 0xffffffff ;  /* 0xffffffff00047882 */ /* 0x000fc60000000000 */
[----:B------:R-:W0:Y:S02]  /*1020*/  @P0 LDS R3, [R4+0x80] ;  /* 0x0000800004030984 */ /* 0x000e240000000800 */
[----:B0-----:R-:W-:Y:S01]  /*1030*/  @P0 FADD.FTZ R5, R0, R3 ;  /* 0x0000000300050221 */ /* 0x001fe20000010000 */
[----:B------:R-:W-:Y:S06]  /*1040*/  BRA.DIV UR4, `(.L_x_69) ;  /* 0x00000002048c7947 */ /* 0x000fec000b800000 */
[----:B------:R-:W0:Y:S02]  /*1050*/  SHFL.DOWN PT, R0, R5, 0x10, 0x1f ;  /* 0x0a001f0005007f89 */ /* 0x000e2400000e0000 */
[----:B0-----:R-:W-:-:S05]  /*1060*/  FADD.FTZ R0, R0, R5 ;  /* 0x0000000500007221 */ /* 0x001fca0000010000 */
[----:B------:R-:W0:Y:S02]  /*1070*/  SHFL.DOWN PT, R3, R0, 0x8, 0x1f ;  /* 0x09001f0000037f89 */ /* 0x000e2400000e0000 */
[----:B0-----:R-:W-:-:S05]  /*1080*/  FADD.FTZ R3, R0, R3 ;  /* 0x0000000300037221 */ /* 0x001fca0000010000 */
[----:B-1----:R-:W0:Y:S02]  /*1090*/  SHFL.DOWN PT, R4, R3, 0x4, 0x1f ;  /* 0x08801f0003047f89 */ /* 0x002e2400000e0000 */
[----:B0-----:R-:W-:-:S05]  /*10a0*/  FADD.FTZ R4, R3, R4 ;  /* 0x0000000403047221 */ /* 0x001fca0000010000 */
[----:B------:R-:W0:Y:S02]  /*10b0*/  SHFL.DOWN PT, R7, R4, 0x2, 0x1f ;  /* 0x08401f0004077f89 */ /* 0x000e2400000e0000 */
[----:B0-----:R-:W-:-:S05]  /*10c0*/  FADD.FTZ R7, R4, R7 ;  /* 0x0000000704077221 */ /* 0x001fca0000010000 */
[----:B------:R0:W1:Y:S02]  /*10d0*/  SHFL.DOWN PT, R6, R7, 0x1, 0x1f ;  /* 0x08201f0007067f89 */ /* 0x00006400000e0000 */
.L_x_75:
[----:B-1----:R-:W-:-:S07]  /*10e0*/  FADD.FTZ R11, R7, R6 ;  /* 0x00000006070b7221 */ /* 0x002fce0000010000 */
.L_x_68:
        /* <DEDUP_REMOVED lines=8> */
[----:B------:R-:W-:Y:S01]  /*1170*/  @!P0 MOV R9, 0x1 ;  /* 0x0000000100098802 */ /* 0x000fe20000000f00 */
[----:B0-----:R-:W-:-:S04]  /*1180*/  IMAD.WIDE.U32 R4, R21, 0x4, R4 ;  /* 0x0000000415047825 */ /* 0x001fc800078e0004 */
        /* <DEDUP_REMOVED lines=15> */
.L_x_69:
[----:B------:R-:W-:Y:S02]  /*1280*/  HFMA2 R9, -RZ, RZ, 0, 9.5367431640625e-07 ;  /* 0x00000010ff097431 */ /* 0x000fe400000001ff */
[----:B------:R-:W-:Y:S01]  /*1290*/  IMAD.MOV.U32 R10, RZ, RZ, 0x1f ;  /* 0x0000001fff0a7424 */ /* 0x000fe200078e00ff */
[----:B------:R-:W-:-:S07]  /*12a0*/  MOV R8, 0xffffffff ;  /* 0xffffffff00087802 */ /* 0x000fce0000000f00 */
[----:B-1----:R-:W-:Y:S05]  /*12b0*/  WARPSYNC.COLLECTIVE R8, `(.L_x_70) ;  /* 0x0000000008087348 */ /* 0x002fea0003c00000 */
[----:B------:R0:W2:Y:S02]  /*12c0*/  SHFL.DOWN P0, R6, R5, R9, R10 ;  /* 0x0800000905067389 */ /* 0x0000a4000000000a */
[----:B012---:R-:W-:Y:S05]  /*12d0*/  ENDCOLLECTIVE ;  /* 0x000000000000791b */ /* 0x007fea0003800000 */
.L_x_70:
[----:B------:R-:W-:Y:S02]  /*12e0*/  IMAD.MOV.U32 R9, RZ, RZ, 0x8 ;  /* 0x00000008ff097424 */ /* 0x000fe400078e00ff */
[----:B------:R-:W-:-:S04]  /*12f0*/  IMAD.MOV.U32 R0, RZ, RZ, R6 ;  /* 0x000000ffff007224 */ /* 0x000fc800078e0006 */
[----:B------:R-:W-:-:S05]  /*1300*/  FADD.FTZ R0, R0, R5 ;  /* 0x0000000500007221 */ /* 0x000fca0000010000 */
[----:B------:R-:W-:-:S07]  /*1310*/  MOV R5, R0 ;  /* 0x0000000000057202 */ /* 0x000fce0000000f00 */
[----:B------:R-:W-:Y:S05]  /*1320*/  WARPSYNC.COLLECTIVE R8, `(.L_x_71) ;  /* 0x0000000008087348 */ /* 0x000fea0003c00000 */
[----:B------:R0:W1:Y:S02]  /*1330*/  SHFL.DOWN P0, R6, R5, R9, R10 ;  /* 0x0800000905067389 */ /* 0x000064000000000a */
[----:B01----:R-:W-:Y:S05]  /*1340*/  ENDCOLLECTIVE ;  /* 0x000000000000791b */ /* 0x003fea0003800000 */
.L_x_71:
[----:B------:R-:W-:Y:S01]  /*1350*/  HFMA2 R9, -RZ, RZ, 0, 2.384185791015625e-07 ;  /* 0x00000004ff097431 */ /* 0x000fe200000001ff */
[----:B------:R-:W-:-:S05]  /*1360*/  MOV R3, R6 ;  /* 0x0000000600037202 */ /* 0x000fca0000000f00 */
[----:B------:R-:W-:-:S04]  /*1370*/  FADD.FTZ R3, R0, R3 ;  /* 0x0000000300037221 */ /* 0x000fc80000010000 */
[----:B------:R-:W-:-:S07]  /*1380*/  IMAD.MOV.U32 R5, RZ, RZ, R3 ;  /* 0x000000ffff057224 */ /* 0x000fce00078e0003 */
[----:B------:R-:W-:Y:S05]  /*1390*/  WARPSYNC.COLLECTIVE R8, `(.L_x_72) ;  /* 0x0000000008087348 */ /* 0x000fea0003c00000 */
[----:B------:R0:W1:Y:S02]  /*13a0*/  SHFL.DOWN P0, R6, R5, R9, R10 ;  /* 0x0800000905067389 */ /* 0x000064000000000a */
[----:B01----:R-:W-:Y:S05]  /*13b0*/  ENDCOLLECTIVE ;  /* 0x000000000000791b */ /* 0x003fea0003800000 */
.L_x_72:
[----:B------:R-:W-:Y:S02]  /*13c0*/  IMAD.MOV.U32 R9, RZ, RZ, 0x2 ;  /* 0x00000002ff097424 */ /* 0x000fe400078e00ff */
[----:B------:R-:W-:-:S04]  /*13d0*/  IMAD.MOV.U32 R4, RZ, RZ, R6 ;  /* 0x000000ffff047224 */ /* 0x000fc800078e0006 */
[----:B------:R-:W-:-:S05]  /*13e0*/  FADD.FTZ R4, R3, R4 ;  /* 0x0000000403047221 */ /* 0x000fca0000010000 */
[----:B------:R-:W-:-:S07]  /*13f0*/  MOV R5, R4 ;  /* 0x0000000400057202 */ /* 0x000fce0000000f00 */
[----:B------:R-:W-:Y:S05]  /*1400*/  WARPSYNC.COLLECTIVE R8, `(.L_x_73) ;  /* 0x0000000008087348 */ /* 0x000fea0003c00000 */
[----:B------:R0:W1:Y:S02]  /*1410*/  SHFL.DOWN P0, R6, R5, R9, R10 ;  /* 0x0800000905067389 */ /* 0x000064000000000a */
[----:B01----:R-:W-:Y:S05]  /*1420*/  ENDCOLLECTIVE ;  /* 0x000000000000791b */ /* 0x003fea0003800000 */
.L_x_73:
[----:B------:R-:W-:Y:S01]  /*1430*/  HFMA2 R9, -RZ, RZ, 0, 5.9604644775390625e-08 ;  /* 0x00000001ff097431 */ /* 0x000fe200000001ff */
[----:B------:R-:W-:-:S05]  /*1440*/  MOV R7, R6 ;  /* 0x0000000600077202 */ /* 0x000fca0000000f00 */
[----:B------:R-:W-:-:S04]  /*1450*/  FADD.FTZ R7, R4, R7 ;  /* 0x0000000704077221 */ /* 0x000fc80000010000 */
[----:B------:R-:W-:-:S07]  /*1460*/  IMAD.MOV.U32 R5, RZ, RZ, R7 ;  /* 0x000000ffff057224 */ /* 0x000fce00078e0007 */
[----:B------:R-:W-:Y:S05]  /*1470*/  WARPSYNC.COLLECTIVE R8, `(.L_x_74) ;  /* 0x0000000008087348 */ /* 0x000fea0003c00000 */
[----:B------:R0:W1:Y:S02]  /*1480*/  SHFL.DOWN P0, R6, R5, R9, R10 ;  /* 0x0800000905067389 */ /* 0x000064000000000a */
[----:B01----:R-:W-:Y:S05]  /*1490*/  ENDCOLLECTIVE ;  /* 0x000000000000791b */ /* 0x003fea0003800000 */
.L_x_74:
[----:B------:R-:W-:Y:S05]  /*14a0*/  BRA `(.L_x_75) ;  /* 0xfffffffc000c7947 */ /* 0x000fea000383ffff */
.L_x_76:
        /* <DEDUP_REMOVED lines=13> */
.L_x_202:


//--------------------- .text._Z25multi_tensor_apply_kernelI18TensorListMetadataILi1EE13L2NormFunctorIN3c108BFloat16EEJPfS6_biEEvlPViT_T0_DpT1_ --------------------------
	.section	.text._Z25multi_tensor_apply_kernelI18TensorListMetadataILi1EE13L2NormFunctorIN3c108BFloat16EEJPfS6_biEEvlPViT_T0_DpT1_,"ax",@progbits
	.align	128
        .global         _Z25multi_tensor_apply_kernelI18TensorListMetadataILi1EE13L2NormFunctorIN3c108BFloat16EEJPfS6_biEEvlPViT_T0_DpT1_
        .type           _Z25multi_tensor_apply_kernelI18TensorListMetadataILi1EE13L2NormFunctorIN3c108BFloat16EEJPfS6_biEEvlPViT_T0_DpT1_,@function
        .size           _Z25multi_tensor_apply_kernelI18TensorListMetadataILi1EE13L2NormFunctorIN3c108BFloat16EEJPfS6_biEEvlPViT_T0_DpT1_,(.L_x_203 - _Z25multi_tensor_apply_kernelI18TensorListMetadataILi1EE13L2NormFunctorIN3c108BFloat16EEJPfS6_biEEvlPViT_T0_DpT1_)
        .other          _Z25multi_tensor_apply_kernelI18TensorListMetadataILi1EE13L2NormFunctorIN3c108BFloat16EEJPfS6_biEEvlPViT_T0_DpT1_,@"STO_CUDA_ENTRY STV_DEFAULT"
_Z25multi_tensor_apply_kernelI18TensorListMetadataILi1EE13L2NormFunctorIN3c108BFloat16EEJPfS6_biEEvlPViT_T0_DpT1_:
.text._Z25multi_tensor_apply_kernelI18TensorListMetadataILi1EE13L2NormFunctorIN3c108BFloat16EEJPfS6_biEEvlPViT_T0_DpT1_:
        /* <DEDUP_REMOVED lines=14> */
[----:B0-----:R-:W-:Y:S01]  /*00e0*/  IMAD.WIDE R2, R7, 0x2, R2 ;  /* 0x0000000207027825 */ /* 0x001fe200078e0202 */
[----:B-1----:R-:W-:Y:S02]  /*00f0*/  IADD3 R18, PT, PT, R6, -R7, RZ ;  /* 0x8000000706127210 */ /* 0x002fe40007ffe0ff */
[----:B------:R-:W-:Y:S02]  /*0100*/  LOP3.LUT R6, R2, 0x7, RZ, 0xc0, !PT ;  /* 0x0000000702067812 */ /* 0x000fe400078ec0ff */
        /* <DEDUP_REMOVED lines=13> */
.L_x_79:
[----:B0-----:R-:W-:-:S04]  /*01e0*/  VIADD R17, R23, UR4 ;  /* 0x0000000417117c36 */ /* 0x001fc80008000000 */
[C---:B-1----:R-:W-:Y:S01]  /*01f0*/  VIADD R15, R17.reuse, UR5 ;  /* 0x00000005110f7c36 */ /* 0x042fe20008000000 */
[----:B------:R-:W-:-:S03]  /*0200*/  ISETP.GE.AND P0, PT, R17, R18, PT ;  /* 0x000000121100720c */ /* 0x000fc60003f06270 */
[C---:B------:R-:W-:Y:S01]  /*0210*/  VIADD R11, R15.reuse, UR5 ;  /* 0x000000050f0b7c36 */ /* 0x040fe20008000000 */
[----:B------:R-:W-:-:S04]  /*0220*/  ISETP.GE.AND P1, PT, R15, R18, PT ;  /* 0x000000120f00720c */ /* 0x000fc80003f26270 */
[C---:B------:R-:W-:Y:S02]  /*0230*/  IADD3 R9, PT, PT, R11.reuse, UR5, RZ ;  /* 0x000000050b097c10 */ /* 0x040fe4000fffe0ff */
[-C--:B------:R-:W-:Y:S02]  /*0240*/  ISETP.GE.AND P2, PT, R11, R18.reuse, PT ;  /* 0x000000120b00720c */ /* 0x080fe40003f46270 */
[----:B------:R-:W-:Y:S01]  /*0250*/  ISETP.GE.AND P3, PT, R9, R18, PT ;  /* 0x000000120900720c */ /* 0x000fe20003f66270 */
[----:B------:R-:W-:-:S04]  /*0260*/  @!P0 IMAD.WIDE R16, R17, 0x2, R2 ;  /* 0x0000000211108825 */ /* 0x000fc800078e0202 */
[--C-:B------:R-:W-:Y:S02]  /*0270*/  @!P1 IMAD.WIDE R14, R15, 0x2, R2.reuse ;  /* 0x000000020f0e9825 */ /* 0x100fe400078e0202 */
[----:B------:R-:W2:Y:S04]  /*0280*/  @!P0 LDG.E.U16 R16, desc[UR6][R16.64] ;  /* 0x0000000610108981 */ /* 0x000ea8000c1e1500 */
[--C-:B------:R-:W-:Y:S01]  /*0290*/  @!P2 IMAD.WIDE R10, R11, 0x2, R2.reuse ;  /* 0x000000020b0aa825 */ /* 0x100fe200078e0202 */
[----:B------:R-:W3:Y:S03]  /*02a0*/  @!P1 LDG.E.U16 R14, desc[UR6][R14.64] ;  /* 0x000000060e0e9981 */ /* 0x000ee6000c1e1500 */
[----:B------:R-:W-:-:S02]  /*02b0*/  @!P3 IMAD.WIDE R8, R9, 0x2, R2 ;  /* 0x000000020908b825 */ /* 0x000fc400078e0202 */
[----:B------:R-:W4:Y:S04]  /*02c0*/  @!P2 LDG.E.U16 R10, desc[UR6][R10.64] ;  /* 0x000000060a0aa981 */ /* 0x000f28000c1e1500 */
[----:B------:R-:W5:Y:S01]  /*02d0*/  @!P3 LDG.E.U16 R8, desc[UR6][R8.64] ;  /* 0x000000060808b981 */ /* 0x000f62000c1e1500 */
[----:B------:R-:W-:-:S06]  /*02e0*/  ULEA UR4, UR5, UR4, 0x2 ;  /* 0x0000000405047291 */ /* 0x000fcc000f8e10ff */
[----:B------:R-:W-:Y:S01]  /*02f0*/  ISETP.LE.AND P4, PT, R18, UR4, PT ;  /* 0x0000000412007c0c */ /* 0x000fe2000bf83270 */
[----:B--2---:R-:W-:Y:S02]  /*0300*/  @!P0 IMAD.U32 R20, R16, 0x10000, RZ ;  /* 0x0001000010148824 */ /* 0x004fe400078e00ff */
[----:B---3--:R-:W-:Y:S02]  /*0310*/  @!P1 IMAD.U32 R19, R14, 0x10000, RZ ;  /* 0x000100000e139824 */ /* 0x008fe400078e00ff */
[----:B------:R-:W-:Y:S01]  /*0320*/  @!P0 FFMA.FTZ R13, R20, R20, R13 ;  /* 0x00000014140d8223 */ /* 0x000fe2000001000d */
[----:B----4-:R-:W-:Y:S01]  /*0330*/  @!P2 IMAD.U32 R22, R10, 0x10000, RZ ;  /* 0x000100000a16a824 */ /* 0x010fe200078e00ff */
[----:B-----5:R-:W-:Y:S01]  /*0340*/  @!P3 SHF.L.U32 R21, R8, 0x10, RZ ;  /* 0x000000100815b819 */ /* 0x020fe200000006ff */
[----:B------:R-:W-:Y:S02]  /*0350*/  @!P1 FFMA.FTZ R12, R19, R19, R12 ;  /* 0x00000013130c9223 */ /* 0x000fe4000001000c */
[----:B------:R-:W-:-:S02]  /*0360*/  @!P2 FFMA.FTZ R7, R22, R22, R7 ;  /* 0x000000161607a223 */ /* 0x000fc40000010007 */
[----:B------:R-:W-:Y:S01]  /*0370*/  @!P3 FFMA.FTZ R6, R21, R21, R6 ;  /* 0x000000151506b223 */ /* 0x000fe20000010006 */
[----:B------:R-:W-:Y:S06]  /*0380*/  @!P4 BRA `(.L_x_79) ;  /* 0xfffffffc0094c947 */ /* 0x000fec000383ffff */
[----:B------:R-:W-:Y:S05]  /*0390*/  BRA `(.L_x_78) ;  /* 0x00000000006c7947 */ /* 0x000fea0003800000 */
.L_x_77:
        /* <DEDUP_REMOVED lines=10> */
.L_x_81:
[----:B------:R-:W-:-:S06]  /*0440*/  IMAD.WIDE R8, R11, 0x8, R2 ;  /* 0x000000080b087825 */ /* 0x000fcc00078e0202 */
[----:B------:R-:W2:Y:S01]  /*0450*/  LDG.E.64 R8, desc[UR6][R8.64] ;  /* 0x0000000608087981 */ /* 0x000ea2000c1e1b00 */
[----:B0-----:R-:W-:-:S04]  /*0460*/  IMAD.IADD R11, R16, 0x1, R11 ;  /* 0x00000001100b7824 */ /* 0x001fc800078e020b */
[----:B------:R-:W-:-:S05]  /*0470*/  IMAD.SHL.U32 R10, R11, 0x4, RZ ;  /* 0x000000040b0a7824 */ /* 0x000fca00078e00ff */
[----:B------:R-:W-:Y:S02]  /*0480*/  ISETP.GE.AND P0, PT, R10, R19, PT ;  /* 0x000000130a00720c */ /* 0x000fe40003f06270 */
[C-C-:B--2---:R-:W-:Y:S01]  /*0490*/  SHF.R.U64 R15, R8.reuse, 0x10, R9.reuse ;  /* 0x00000010080f7819 */ /* 0x144fe20000001209 */
[----:B------:R-:W-:Y:S01]  /*04a0*/  IMAD.U32 R14, R9, 0x10000, RZ ;  /* 0x00010000090e7824 */ /* 0x000fe200078e00ff */
[----:B------:R-:W-:Y:S02]  /*04b0*/  SHF.R.U32.HI R17, RZ, 0x10, R9 ;  /* 0x00000010ff117819 */ /* 0x000fe40000011609 */
[----:B------:R-:W-:Y:S01]  /*04c0*/  SHF.L.U32 R10, R8, 0x10, RZ ;  /* 0x00000010080a7819 */ /* 0x000fe200000006ff */
[----:B------:R-:W-:Y:S01]  /*04d0*/  IMAD.U32 R15, R15, 0x10000, RZ ;  /* 0x000100000f0f7824 */ /* 0x000fe200078e00ff */
[----:B------:R-:W-:Y:S01]  /*04e0*/  SHF.L.U32 R17, R17, 0x10, RZ ;  /* 0x0000001011117819 */ /* 0x000fe200000006ff */
[----:B------:R-:W-:Y:S02]  /*04f0*/  FFMA.FTZ R7, R14, R14, R7 ;  /* 0x0000000e0e077223 */ /* 0x000fe40000010007 */
[----:B------:R-:W-:Y:S01]  /*0500*/  FFMA.FTZ R13, R10, R10, R13 ;  /* 0x0000000a0a0d7223 */ /* 0x000fe2000001000d */
[----:B------:R-:W-:Y:S01]  /*0510*/  FFMA.FTZ R12, R15, R15, R12 ;  /* 0x0000000f0f0c7223 */ /* 0x000fe2000001000c */
[----:B------:R-:W-:Y:S01]  /*0520*/  FFMA.FTZ R6, R17, R17, R6 ;  /* 0x0000001111067223 */ /* 0x000fe20000010006 */
[----:B------:R-:W-:Y:S06]  /*0530*/  @!P0 BRA `(.L_x_81) ;  /* 0xfffffffc00c08947 */ /* 0x000fec000383ffff */
.L_x_80:
[----:B------:R-:W-:Y:S05]  /*0540*/  BSYNC.RECONVERGENT B0 ;  /* 0x0000000000007941 */ /* 0x000fea0003800200 */
.L_x_78:
        /* <DEDUP_REMOVED lines=158> */
.L_x_82:
        /* <DEDUP_REMOVED lines=16> */
.L_x_90:
[----:B01----:R-:W-:-:S07]  /*1030*/  FADD.FTZ R10, R10, R9 ;  /* 0x000000090a0a7221 */ /* 0x003fce0000010000 */
.L_x_83:
        /* <DEDUP_REMOVED lines=25> */
.L_x_84:
[----:B------:R-:W-:Y:S02]  /*11d0*/  HFMA2 R13, -RZ, RZ, 0, 1.847743988037109375e-06 ;  /* 0x0000001fff0d7431 */ /* 0x000fe400000001ff */
[----:B------:R-:W-:Y:S02]  /*11e0*/  IMAD.MOV.U32 R12, RZ, RZ, 0x10 ;  /* 0x00000010ff0c7424 */ /* 0x000fe400078e00ff */
[----:B------:R-:W-:-:S07]  /*11f0*/  IMAD.MOV.U32 R11, RZ, RZ, -0x1 ;  /* 0xffffffffff0b7424 */ /* 0x000fce00078e00ff */
[----:B-1----:R-:W-:Y:S05]  /*1200*/  WARPSYNC.COLLECTIVE R11, `(.L_x_85) ;  /* 0x000000000b087348 */ /* 0x002fea0003c00000 */
[----:B------:R0:W2:Y:S02]  /*1210*/  SHFL.DOWN P0, R9, R6, R12, R13 ;  /* 0x0800000c06097389 */ /* 0x0000a4000000000d */
[----:B012---:R-:W-:Y:S05]  /*1220*/  ENDCOLLECTIVE ;  /* 0x000000000000791b */ /* 0x007fea0003800000 */
.L_x_85:
[----:B------:R-:W-:Y:S02]  /*1230*/  IMAD.MOV.U32 R12, RZ, RZ, 0x8 ;  /* 0x00000008ff0c7424 */ /* 0x000fe400078e00ff */
[----:B------:R-:W-:-:S04]  /*1240*/  IMAD.MOV.U32 R3, RZ, RZ, R9 ;  /* 0x000000ffff037224 */ /* 0x000fc800078e0009 */
[----:B------:R-:W-:-:S05]  /*1250*/  FADD.FTZ R3, R3, R6 ;  /* 0x0000000603037221 */ /* 0x000fca0000010000 */
[----:B------:R-:W-:-:S07]  /*1260*/  MOV R6, R3 ;  /* 0x0000000300067202 */ /* 0x000fce0000000f00 */
[----:B------:R-:W-:Y:S05]  /*1270*/  WARPSYNC.COLLECTIVE R11, `(.L_x_86) ;  /* 0x000000000b087348 */ /* 0x000fea0003c00000 */
[----:B------:R0:W1:Y:S02]  /*1280*/  SHFL.DOWN P0, R9, R6, R12, R13 ;  /* 0x0800000c06097389 */ /* 0x000064000000000d */
[----:B01----:R-:W-:Y:S05]  /*1290*/  ENDCOLLECTIVE ;  /* 0x000000000000791b */ /* 0x003fea0003800000 */
.L_x_86:
[----:B------:R-:W-:Y:S02]  /*12a0*/  IMAD.MOV.U32 R12, RZ, RZ, 0x4 ;  /* 0x00000004ff0c7424 */ /* 0x000fe400078e00ff */
[----:B------:R-:W-:-:S04]  /*12b0*/  IMAD.MOV.U32 R8, RZ, RZ, R9 ;  /* 0x000000ffff087224 */ /* 0x000fc800078e0009 */
[----:B------:R-:W-:-:S05]  /*12c0*/  FADD.FTZ R8, R3, R8 ;  /* 0x0000000803087221 */ /* 0x000fca0000010000 */
[----:B------:R-:W-:-:S07]  /*12d0*/  MOV R6, R8 ;  /* 0x0000000800067202 */ /* 0x000fce0000000f00 */
[----:B------:R-:W-:Y:S05]  /*12e0*/  WARPSYNC.COLLECTIVE R11, `(.L_x_87) ;  /* 0x000000000b087348 */ /* 0x000fea0003c00000 */
[----:B------:R0:W1:Y:S02]  /*12f0*/  SHFL.DOWN P0, R9, R6, R12, R13 ;  /* 0x0800000c06097389 */ /* 0x000064000000000d */
[----:B01----:R-:W-:Y:S05]  /*1300*/  ENDCOLLECTIVE ;  /* 0x000000000000791b */ /* 0x003fea0003800000 */
.L_x_87:
[----:B------:R-:W-:Y:S02]  /*1310*/  IMAD.MOV.U32 R12, RZ, RZ, 0x2 ;  /* 0x00000002ff0c7424 */ /* 0x000fe400078e00ff */
[----:B------:R-:W-:-:S04]  /*1320*/  IMAD.MOV.U32 R7, RZ, RZ, R9 ;  /* 0x000000ffff077224 */ /* 0x000fc800078e0009 */
[----:B------:R-:W-:-:S05]  /*1330*/  FADD.FTZ R7, R8, R7 ;  /* 0x0000000708077221 */ /* 0x000fca0000010000 */
[----:B------:R-:W-:-:S07]  /*1340*/  MOV R6, R7 ;  /* 0x0000000700067202 */ /* 0x000fce0000000f00 */
[----:B------:R-:W-:Y:S05]  /*1350*/  WARPSYNC.COLLECTIVE R11, `(.L_x_88) ;  /* 0x000000000b087348 */ /* 0x000fea0003c00000 */
[----:B------:R0:W1:Y:S02]  /*1360*/  SHFL.DOWN P0, R9, R6, R12, R13 ;  /* 0x0800000c06097389 */ /* 0x000064000000000d */
[----:B01----:R-:W-:Y:S05]  /*1370*/  ENDCOLLECTIVE ;  /* 0x000000000000791b */ /* 0x003fea0003800000 */
.L_x_88:
[----:B------:R-:W-:Y:S02]  /*1380*/  IMAD.MOV.U32 R12, RZ, RZ, 0x1 ;  /* 0x00000001ff0c7424 */ /* 0x000fe400078e00ff */
[----:B------:R-:W-:-:S04]  /*1390*/  IMAD.MOV.U32 R10, RZ, RZ, R9 ;  /* 0x000000ffff0a7224 */ /* 0x000fc800078e0009 */
[----:B------:R-:W-:-:S05]  /*13a0*/  FADD.FTZ R10, R7, R10 ;  /* 0x0000000a070a7221 */ /* 0x000fca0000010000 */
[----:B------:R-:W-:-:S07]  /*13b0*/  MOV R6, R10 ;  /* 0x0000000a00067202 */ /* 0x000fce0000000f00 */
[----:B------:R-:W-:Y:S05]  /*13c0*/  WARPSYNC.COLLECTIVE R11, `(.L_x_89) ;  /* 0x000000000b087348 */ /* 0x000fea0003c00000 */
[----:B------:R0:W1:Y:S02]  /*13d0*/  SHFL.DOWN P0, R9, R6, R12, R13 ;  /* 0x0800000c06097389 */ /* 0x000064000000000d */
[----:B01----:R-:W-:Y:S05]  /*13e0*/  ENDCOLLECTIVE ;  /* 0x000000000000791b */ /* 0x003fea0003800000 */
.L_x_89:
[----:B------:R-:W-:Y:S05]  /*13f0*/  BRA `(.L_x_90) ;  /* 0xfffffffc000c7947 */ /* 0x000fea000383ffff */
.L_x_91:
        /* <DEDUP_REMOVED lines=16> */
.L_x_203:


//--------------------- .text._Z25multi_tensor_apply_kernelI18TensorListMetadataILi1EE13L2NormFunctorIN3c104HalfEEJPfS6_biEEvlPViT_T0_DpT1_ --------------------------
	.section	.text._Z25multi_tensor_apply_kernelI18TensorListMetadataILi1EE13L2NormFunctorIN3c104HalfEEJPfS6_biEEvlPViT_T0_DpT1_,"ax",@progbits
	.align	128
        .global         _Z25multi_tensor_apply_kernelI18TensorListMetadataILi1EE13L2NormFunctorIN3c104HalfEEJPfS6_biEEvlPViT_T0_DpT1_
        .type           _Z25multi_tensor_apply_kernelI18TensorListMetadataILi1EE13L2NormFunctorIN3c104HalfEEJPfS6_biEEvlPViT_T0_DpT1_,@function
        .size           _Z25multi_tensor_apply_kernelI18TensorListMetadataILi1EE13L2NormFunctorIN3c104HalfEEJPfS6_biEEvlPViT_T0_DpT1_,(.L_x_204 - _Z25multi_tensor_apply_kernelI18TensorListMetadataILi1EE13L2NormFunctorIN3c104HalfEEJPfS6_biEEvlPViT_T0_DpT1_)
        .other          _Z25multi_tensor_apply_kernelI18TensorListMetadataILi1EE13L2NormFunctorIN3c104HalfEEJPfS6_biEEvlPViT_T0_DpT1_,@"STO_CUDA_ENTRY STV_DEFAULT"
_Z25multi_tensor_apply_kernelI18TensorListMetadataILi1EE13L2NormFunctorIN3c104HalfEEJPfS6_biEEvlPViT_T0_DpT1_:
.text._Z25multi_tensor_apply_kernelI18TensorListMetadataILi1EE13L2NormFunctorIN3c104HalfEEJPfS6_biEEvlPViT_T0_DpT1_:
        /* <DEDUP_REMOVED lines=30> */
.L_x_94:
[----:B0-----:R-:W-:-:S05]  /*01e0*/  VIADD R17, R23, UR4 ;  /* 0x0000000417117c36 */ /* 0x001fca0008000000 */
[C---:B-1----:R-:W-:Y:S02]  /*01f0*/  IADD3 R15, PT, PT, R17.reuse, UR5, RZ ;  /* 0x00000005110f7c10 */ /* 0x042fe4000fffe0ff */
[-C--:B------:R-:W-:Y:S02]  /*0200*/  ISETP.GE.AND P0, PT, R17, R18.reuse, PT ;  /* 0x000000121100720c */ /* 0x080fe40003f06270 */
[C---:B------:R-:W-:Y:S01]  /*0210*/  ISETP.GE.AND P1, PT, R15.reuse, R18, PT ;  /* 0x000000120f00720c */ /* 0x040fe20003f26270 */
[----:B------:R-:W-:-:S04]  /*0220*/  VIADD R11, R15, UR5 ;  /* 0x000000050f0b7c36 */ /* 0x000fc80008000000 */
        /* <DEDUP_REMOVED lines=16> */
[----:B-----5:R-:W-:Y:S02]  /*0330*/  @!P3 HADD2.F32 R21, -RZ, R8.H0_H0 ;  /* 0x20000008ff15b230 */ /* 0x020fe40000004100 */
[----:B------:R-:W-:Y:S01]  /*0340*/  @!P0 FFMA.FTZ R13, R20, R20, R13 ;  /* 0x00000014140d8223 */ /* 0x000fe2000001000d */
[----:B------:R-:W-:Y:S01]  /*0350*/  @!P1 FFMA.FTZ R12, R19, R19, R12 ;  /* 0x00000013130c9223 */ /* 0x000fe2000001000c */
[----:B------:R-:W-:Y:S01]  /*0360*/  @!P2 FFMA.FTZ R7, R22, R22, R7 ;  /* 0x000000161607a223 */ /* 0x000fe20000010007 */
[----:B------:R-:W-:Y:S01]  /*0370*/  @!P3 FFMA.FTZ R6, R21, R21, R6 ;  /* 0x000000151506b223 */ /* 0x000fe20000010006 */
[----:B------:R-:W-:Y:S06]  /*0380*/  @!P4 BRA `(.L_x_94) ;  /* 0xfffffffc0094c947 */ /* 0x000fec000383ffff */
[----:B------:R-:W-:Y:S05]  /*0390*/  BRA `(.L_x_93) ;  /* 0x00000000006c7947 */ /* 0x000fea0003800000 */
.L_x_92:
[----:B------:R-:W0:Y:S01]  /*03a0*/  S2R R11, SR_TID.X ;  /* 0x00000000000b7919 */ /* 0x000e220000002100 */
[----:B------:R-:W-:Y:S01]  /*03b0*/  VIMNMX R15, PT, PT, R18, R9, PT ;  /* 0x00000009120f7248 */ /* 0x000fe20003fe0100 */
[----:B------:R-:W-:Y:S01]  /*03c0*/  BSSY.RECONVERGENT B0, `(.L_x_93) ;  /* 0x0000018000007945 */ /* 0x000fe20003800200 */
[----:B0-----:R-:W-:-:S04]  /*03d0*/  SHF.L.U32 R8, R11, 0x2, RZ ;  /* 0x000000020b087819 */ /* 0x001fc800000006ff */
[----:B------:R-:W-:-:S13]  /*03e0*/  ISETP.GT.AND P0, PT, R15, R8, PT ;  /* 0x000000080f00720c */ /* 0x000fda0003f04270 */
[----:B------:R-:W-:Y:S05]  /*03f0*/  @!P0 BRA `(.L_x_95) ;  /* 0x0000000000508947 */ /* 0x000fea0003800000 */
[----:B------:R-:W0:Y:S01]  /*0400*/  LDC R16, c[0x0][0x360] ;  /* 0x0000d800ff107b82 */ /* 0x000e220000000800 */
[----:B------:R-:W-:Y:S02]  /*0410*/  VIMNMX.U32 R19, PT, PT, R18, R9, PT ;  /* 0x0000000912137248 */ /* 0x000fe40003fe0000 */
[----:B------:R-:W-:Y:S02]  /*0420*/  CS2R R6, SRZ ;  /* 0x0000000000067805 */ /* 0x000fe4000001ff00 */
[----:B------:R-:W-:-:S07]  /*0430*/  CS2R R12, SRZ ;  /* 0x00000000000c7805 */ /* 0x000fce000001ff00 */
.L_x_96:
        /* <DEDUP_REMOVED lines=9> */
[----:B------:R-:W-:Y:S02]  /*04d0*/  HADD2.F32 R15, -RZ, R15.H0_H0 ;  /* 0x2000000fff0f7230 */ /* 0x000fe40000004100 */
[----:B------:R-:W-:Y:S01]  /*04e0*/  FFMA.FTZ R13, R10, R10, R13 ;  /* 0x0000000a0a0d7223 */ /* 0x000fe2000001000d */
[----:B------:R-:W-:-:S02]  /*04f0*/  HADD2.F32 R17, -RZ, R17.H0_H0 ;  /* 0x20000011ff117230 */ /* 0x000fc40000004100 */
[----:B------:R-:W-:Y:S01]  /*0500*/  FFMA.FTZ R7, R14, R14, R7 ;  /* 0x0000000e0e077223 */ /* 0x000fe20000010007 */
[----:B------:R-:W-:Y:S02]  /*0510*/  FFMA.FTZ R12, R15, R15, R12 ;  /* 0x0000000f0f0c7223 */ /* 0x000fe4000001000c */
[----:B------:R-:W-:Y:S01]  /*0520*/  FFMA.FTZ R6, R17, R17, R6 ;  /* 0x0000001111067223 */ /* 0x000fe20000010006 */
[----:B------:R-:W-:Y:S06]  /*0530*/  @!P0 BRA `(.L_x_96) ;  /* 0xfffffffc00c08947 */ /* 0x000fec000383ffff */
.L_x_95:
[----:B------:R-:W-:Y:S05]  /*0540*/  BSYNC.RECONVERGENT B0 ;  /* 0x0000000000007941 */ /* 0x000fea0003800200 */
.L_x_93:
        /* <DEDUP_REMOVED lines=158> */
.L_x_97:
        /* <DEDUP_REMOVED lines=16> */
.L_x_105:
[----:B01----:R-:W-:-:S07]  /*1030*/  FADD.FTZ R10, R10, R9 ;  /* 0x000000090a0a7221 */ /* 0x003fce0000010000 */
.L_x_98:
        /* <DEDUP_REMOVED lines=25> */
.L_x_99:
[----:B------:R-:W-:Y:S01]  /*11d0*/  IMAD.MOV.U32 R12, RZ, RZ, 0x10 ;  /* 0x00000010ff0c7424 */ /* 0x000fe200078e00ff */
[----:B------:R-:W-:Y:S01]  /*11e0*/  MOV R11, 0xffffffff ;  /* 0xffffffff000b7802 */ /* 0x000fe20000000f00 */
[----:B------:R-:W-:-:S07]  /*11f0*/  IMAD.MOV.U32 R13, RZ, RZ, 0x1f ;  /* 0x0000001fff0d7424 */ /* 0x000fce00078e00ff */
[----:B-1----:R-:W-:Y:S05]  /*1200*/  WARPSYNC.COLLECTIVE R11, `(.L_x_100) ;  /* 0x000000000b087348 */ /* 0x002fea0003c00000 */
[----:B------:R0:W2:Y:S02]  /*1210*/  SHFL.DOWN P0, R9, R6, R12, R13 ;  /* 0x0800000c06097389 */ /* 0x0000a4000000000d */
[----:B012---:R-:W-:Y:S05]  /*1220*/  ENDCOLLECTIVE ;  /* 0x000000000000791b */ /* 0x007fea0003800000 */
.L_x_100:
[----:B------:R-:W-:Y:S02]  /*1230*/  HFMA2 R12, -RZ, RZ, 0, 4.76837158203125e-07 ;  /* 0x00000008ff0c7431 */ /* 0x000fe400000001ff */
[----:B------:R-:W-:-:S04]  /*1240*/  IMAD.MOV.U32 R3, RZ, RZ, R9 ;  /* 0x000000ffff037224 */ /* 0x000fc800078e0009 */
[----:B------:R-:W-:-:S04]  /*1250*/  FADD.FTZ R3, R3, R6 ;  /* 0x0000000603037221 */ /* 0x000fc80000010000 */
[----:B------:R-:W-:-:S07]  /*1260*/  IMAD.MOV.U32 R6, RZ, RZ, R3 ;  /* 0x000000ffff067224 */ /* 0x000fce00078e0003 */
[----:B------:R-:W-:Y:S05]  /*1270*/  WARPSYNC.COLLECTIVE R11, `(.L_x_101) ;  /* 0x000000000b087348 */ /* 0x000fea0003c00000 */
[----:B------:R0:W1:Y:S02]  /*1280*/  SHFL.DOWN P0, R9, R6, R12, R13 ;  /* 0x0800000c06097389 */ /* 0x000064000000000d */
[----:B01----:R-:W-:Y:S05]  /*1290*/  ENDCOLLECTIVE ;  /* 0x000000000000791b */ /* 0x003fea0003800000 */
.L_x_101:
[----:B------:R-:W-:Y:S01]  /*12a0*/  MOV R12, 0x4 ;  /* 0x00000004000c7802 */ /* 0x000fe20000000f00 */
[----:B------:R-:W-:-:S04]  /*12b0*/  IMAD.MOV.U32 R8, RZ, RZ, R9 ;  /* 0x000000ffff087224 */ /* 0x000fc800078e0009 */
[----:B------:R-:W-:-:S04]  /*12c0*/  FADD.FTZ R8, R3, R8 ;  /* 0x0000000803087221 */ /* 0x000fc80000010000 */
[----:B------:R-:W-:-:S07]  /*12d0*/  IMAD.MOV.U32 R6, RZ, RZ, R8 ;  /* 0x000000ffff067224 */ /* 0x000fce00078e0008 */
[----:B------:R-:W-:Y:S05]  /*12e0*/  WARPSYNC.COLLECTIVE R11, `(.L_x_102) ;  /* 0x000000000b087348 */ /* 0x000fea0003c00000 */
[----:B------:R0:W1:Y:S02]  /*12f0*/  SHFL.DOWN P0, R9, R6, R12, R13 ;  /* 0x0800000c06097389 */ /* 0x000064000000000d */
[----:B01----:R-:W-:Y:S05]  /*1300*/  ENDCOLLECTIVE ;  /* 0x000000000000791b */ /* 0x003fea0003800000 */
.L_x_102:
[----:B------:R-:W-:Y:S02]  /*1310*/  IMAD.MOV.U32 R12, RZ, RZ, 0x2 ;  /* 0x00000002ff0c7424 */ /* 0x000fe400078e00ff */
[----:B------:R-:W-:-:S04]  /*1320*/  IMAD.MOV.U32 R7, RZ, RZ, R9 ;  /* 0x000000ffff077224 */ /* 0x000fc800078e0009 */
[----:B------:R-:W-:-:S05]  /*1330*/  FADD.FTZ R7, R8, R7 ;  /* 0x0000000708077221 */ /* 0x000fca0000010000 */
[----:B------:R-:W-:-:S07]  /*1340*/  MOV R6, R7 ;  /* 0x0000000700067202 */ /* 0x000fce0000000f00 */
[----:B------:R-:W-:Y:S05]  /*1350*/  WARPSYNC.COLLECTIVE R11, `(.L_x_103) ;  /* 0x000000000b087348 */ /* 0x000fea0003c00000 */
[----:B------:R0:W1:Y:S02]  /*1360*/  SHFL.DOWN P0, R9, R6, R12, R13 ;  /* 0x0800000c06097389 */ /* 0x000064000000000d */
[----:B01----:R-:W-:Y:S05]  /*1370*/  ENDCOLLECTIVE ;  /* 0x000000000000791b */ /* 0x003fea0003800000 */
.L_x_103:
[----:B------:R-:W-:Y:S01]  /*1380*/  HFMA2 R12, -RZ, RZ, 0, 5.9604644775390625e-08 ;  /* 0x00000001ff0c7431 */ /* 0x000fe200000001ff */
[----:B------:R-:W-:-:S05]  /*1390*/  MOV R10, R9 ;  /* 0x00000009000a7202 */ /* 0x000fca0000000f00 */
[----:B------:R-:W-:-:S04]  /*13a0*/  FADD.FTZ R10, R7, R10 ;  /* 0x0000000a070a7221 */ /* 0x000fc80000010000 */
[----:B------:R-:W-:-:S07]  /*13b0*/  IMAD.MOV.U32 R6, RZ, RZ, R10 ;  /* 0x000000ffff067224 */ /* 0x000fce00078e000a */
[----:B------:R-:W-:Y:S05]  /*13c0*/  WARPSYNC.COLLECTIVE R11, `(.L_x_104) ;  /* 0x000000000b087348 */ /* 0x000fea0003c00000 */
[----:B------:R0:W1:Y:S02]  /*13d0*/  SHFL.DOWN P0, R9, R6, R12, R13 ;  /* 0x0800000c06097389 */ /* 0x000064000000000d */
[----:B01----:R-:W-:Y:S05]  /*13e0*/  ENDCOLLECTIVE ;  /* 0x000000000000791b */ /* 0x003fea0003800000 */
.L_x_104:
[----:B------:R-:W-:Y:S05]  /*13f0*/  BRA `(.L_x_105) ;  /* 0xfffffffc000c7947 */ /* 0x000fea000383ffff */
.L_x_106:
        /* <DEDUP_REMOVED lines=16> */
.L_x_204:


//--------------------- .text._Z25multi_tensor_apply_kernelI18TensorListMetadataILi1EE13L2NormFunctorIfEJPfS4_biEEvlPViT_T0_DpT1_ --------------------------
	.section	.text._Z25multi_tensor_apply_kernelI18TensorListMetadataILi1EE13L2NormFunctorIfEJPfS4_biEEvlPViT_T0_DpT1_,"ax",@progbits
	.align	128
        .global         _Z25multi_tensor_apply_kernelI18TensorListMetadataILi1EE13L2NormFunctorIfEJPfS4_biEEvlPViT_T0_DpT1_
        .type           _Z25multi_tensor_apply_kernelI18TensorListMetadataILi1EE13L2NormFunctorIfEJPfS4_biEEvlPViT_T0_DpT1_,@function
        .size           _Z25multi_tensor_apply_kernelI18TensorListMetadataILi1EE13L2NormFunctorIfEJPfS4_biEEvlPViT_T0_DpT1_,(.L_x_205 - _Z25multi_tensor_apply_kernelI18TensorListMetadataILi1EE13L2NormFunctorIfEJPfS4_biEEvlPViT_T0_DpT1_)
        .other          _Z25multi_tensor_apply_kernelI18TensorListMetadataILi1EE13L2NormFunctorIfEJPfS4_biEEvlPViT_T0_DpT1_,@"STO_CUDA_ENTRY STV_DEFAULT"
_Z25multi_tensor_apply_kernelI18TensorListMetadataILi1EE13L2NormFunctorIfEJPfS4_biEEvlPViT_T0_DpT1_:
.text._Z25multi_tensor_apply_kernelI18TensorListMetadataILi1EE13L2NormFunctorIfEJPfS4_biEEvlPViT_T0_DpT1_:
        /* <DEDUP_REMOVED lines=30> */
.L_x_109:
        /* <DEDUP_REMOVED lines=10> */
[----:B------:R-:W2:Y:S04]  /*0280*/  @!P0 LDG.E R14, desc[UR6][R14.64] ;  /* 0x000000060e0e8981 */ /* 0x000ea8000c1e1900 */
[--C-:B------:R-:W-:Y:S01]  /*0290*/  @!P2 IMAD.WIDE R6, R7, 0x4, R8.reuse ;  /* 0x000000040706a825 */ /* 0x100fe200078e0208 */
[----:B------:R-:W3:Y:S03]  /*02a0*/  @!P1 LDG.E R17, desc[UR6][R16.64] ;  /* 0x0000000610119981 */ /* 0x000ee6000c1e1900 */
[----:B------:R-:W-:-:S02]  /*02b0*/  @!P3 IMAD.WIDE R4, R5, 0x4, R8 ;  /* 0x000000040504b825 */ /* 0x000fc400078e0208 */
[----:B------:R-:W4:Y:S04]  /*02c0*/  @!P2 LDG.E R6, desc[UR6][R6.64] ;  /* 0x000000060606a981 */ /* 0x000f28000c1e1900 */
[----:B------:R-:W5:Y:S01]  /*02d0*/  @!P3 LDG.E R5, desc[UR6][R4.64] ;  /* 0x000000060405b981 */ /* 0x000f62000c1e1900 */
[----:B------:R-:W-:-:S06]  /*02e0*/  ULEA UR4, UR5, UR4, 0x2 ;  /* 0x0000000405047291 */ /* 0x000fcc000f8e10ff */
[----:B------:R-:W-:Y:S01]  /*02f0*/  ISETP.LE.AND P4, PT, R18, UR4, PT ;  /* 0x0000000412007c0c */ /* 0x000fe2000bf83270 */
[----:B--2---:R-:W-:Y:S01]  /*0300*/  @!P0 FFMA.FTZ R13, R14, R14, R13 ;  /* 0x0000000e0e0d8223 */ /* 0x004fe2000001000d */
[----:B---3--:R-:W-:Y:S01]  /*0310*/  @!P1 FFMA.FTZ R12, R17, R17, R12 ;  /* 0x00000011110c9223 */ /* 0x008fe2000001000c */
[----:B----4-:R-:W-:Y:S01]  /*0320*/  @!P2 FFMA.FTZ R11, R6, R6, R11 ;  /* 0x00000006060ba223 */ /* 0x010fe2000001000b */
[----:B-----5:R-:W-:-:S09]  /*0330*/  @!P3 FFMA.FTZ R10, R5, R5, R10 ;  /* 0x00000005050ab223 */ /* 0x020fd2000001000a */
[----:B------:R-:W-:Y:S05]  /*0340*/  @!P4 BRA `(.L_x_109) ;  /* 0xfffffffc00a4c947 */ /* 0x000fea000383ffff */
[----:B------:R-:W-:Y:S05]  /*0350*/  BRA `(.L_x_108) ;  /* 0x0000000000547947 */ /* 0x000fea0003800000 */
.L_x_107:
        /* <DEDUP_REMOVED lines=10> */
.L_x_111:
[----:B------:R-:W-:-:S06]  /*0400*/  IMAD.WIDE R4, R15, 0x10, R8 ;  /* 0x000000100f047825 */ /* 0x000fcc00078e0208 */
[----:B------:R-:W2:Y:S01]  /*0410*/  LDG.E.128 R4, desc[UR6][R4.64] ;  /* 0x0000000604047981 */ /* 0x000ea2000c1e1d00 */
[----:B0-----:R-:W-:-:S04]  /*0420*/  IMAD.IADD R15, R16, 0x1, R15 ;  /* 0x00000001100f7824 */ /* 0x001fc800078e020f */
[----:B------:R-:W-:-:S05]  /*0430*/  IMAD.SHL.U32 R14, R15, 0x4, RZ ;  /* 0x000000040f0e7824 */ /* 0x000fca00078e00ff */
[----:B------:R-:W-:Y:S01]  /*0440*/  ISETP.GE.AND P0, PT, R14, R17, PT ;  /* 0x000000110e00720c */ /* 0x000fe20003f06270 */
[----:B--2---:R-:W-:Y:S01]  /*0450*/  FFMA.FTZ R13, R4, R4, R13 ;  /* 0x00000004040d7223 */ /* 0x004fe2000001000d */
[----:B------:R-:W-:Y:S01]  /*0460*/  FFMA.FTZ R12, R5, R5, R12 ;  /* 0x00000005050c7223 */ /* 0x000fe2000001000c */
[----:B------:R-:W-:Y:S01]  /*0470*/  FFMA.FTZ R11, R6, R6, R11 ;  /* 0x00000006060b7223 */ /* 0x000fe2000001000b */
[----:B------:R-:W-:-:S09]  /*0480*/  FFMA.FTZ R10, R7, R7, R10 ;  /* 0x00000007070a7223 */ /* 0x000fd2000001000a */
[----:B------:R-:W-:Y:S05]  /*0490*/  @!P0 BRA `(.L_x_111) ;  /* 0xfffffffc00d88947 */ /* 0x000fea000383ffff */
.L_x_110:
[----:B------:R-:W-:Y:S05]  /*04a0*/  BSYNC.RECONVERGENT B0 ;  /* 0x0000000000007941 */ /* 0x000fea0003800200 */
.L_x_108:
        /* <DEDUP_REMOVED lines=158> */
.L_x_112:
        /* <DEDUP_REMOVED lines=16> */
.L_x_120:
[----:B-1----:R-:W-:-:S07]  /*0f90*/  FADD.FTZ R13, R8, R9 ;  /* 0x00000009080d7221 */ /* 0x002fce0000010000 */
.L_x_113:
        /* <DEDUP_REMOVED lines=25> */
.L_x_114:
[----:B------:R-:W-:Y:S02]  /*1130*/  HFMA2 R13, -RZ, RZ, 0, 1.847743988037109375e-06 ;  /* 0x0000001fff0d7431 */ /* 0x000fe400000001ff */
[----:B-1----:R-:W-:Y:S02]  /*1140*/  IMAD.MOV.U32 R12, RZ, RZ, 0x10 ;  /* 0x00000010ff0c7424 */ /* 0x002fe400078e00ff */
[----:B------:R-:W-:-:S07]  /*1150*/  IMAD.MOV.U32 R11, RZ, RZ, -0x1 ;  /* 0xffffffffff0b7424 */ /* 0x000fce00078e00ff */
[----:B------:R-:W-:Y:S05]  /*1160*/  WARPSYNC.COLLECTIVE R11, `(.L_x_115) ;  /* 0x000000000b087348 */ /* 0x000fea0003c00000 */
[----:B------:R0:W1:Y:S02]  /*1170*/  SHFL.DOWN P0, R9, R10, R12, R13 ;  /* 0x0800000c0a097389 */ /* 0x000064000000000d */
[----:B01----:R-:W-:Y:S05]  /*1180*/  ENDCOLLECTIVE ;  /* 0x000000000000791b */ /* 0x003fea0003800000 */
.L_x_115:
[----:B------:R-:W-:Y:S02]  /*1190*/  IMAD.MOV.U32 R12, RZ, RZ, 0x8 ;  /* 0x00000008ff0c7424 */ /* 0x000fe400078e00ff */
[----:B------:R-:W-:-:S04]  /*11a0*/  IMAD.MOV.U32 R5, RZ, RZ, R9 ;  /* 0x000000ffff057224 */ /* 0x000fc800078e0009 */
[----:B------:R-:W-:-:S05]  /*11b0*/  FADD.FTZ R5, R5, R10 ;  /* 0x0000000a05057221 */ /* 0x000fca0000010000 */
[----:B------:R-:W-:-:S07]  /*11c0*/  MOV R10, R5 ;  /* 0x00000005000a7202 */ /* 0x000fce0000000f00 */
[----:B------:R-:W-:Y:S05]  /*11d0*/  WARPSYNC.COLLECTIVE R11, `(.L_x_116) ;  /* 0x000000000b087348 */ /* 0x000fea0003c00000 */
[----:B------:R0:W1:Y:S02]  /*11e0*/  SHFL.DOWN P0, R9, R10, R12, R13 ;  /* 0x0800000c0a097389 */ /* 0x000064000000000d */
[----:B01----:R-:W-:Y:S05]  /*11f0*/  ENDCOLLECTIVE ;  /* 0x000000000000791b */ /* 0x003fea0003800000 */
.L_x_116:
[----:B------:R-:W-:Y:S02]  /*1200*/  IMAD.MOV.U32 R12, RZ, RZ, 0x4 ;  /* 0x00000004ff0c7424 */ /* 0x000fe400078e00ff */
[----:B------:R-:W-:-:S04]  /*1210*/  IMAD.MOV.U32 R6, RZ, RZ, R9 ;  /* 0x000000ffff067224 */ /* 0x000fc800078e0009 */
[----:B------:R-:W-:-:S05]  /*1220*/  FADD.FTZ R6, R5, R6 ;  /* 0x0000000605067221 */ /* 0x000fca0000010000 */
[----:B------:R-:W-:-:S07]  /*1230*/  MOV R10, R6 ;  /* 0x00000006000a7202 */ /* 0x000fce0000000f00 */
[----:B------:R-:W-:Y:S05]  /*1240*/  WARPSYNC.COLLECTIVE R11, `(.L_x_117) ;  /* 0x000000000b087348 */ /* 0x000fea0003c00000 */
[----:B------:R0:W1:Y:S02]  /*1250*/  SHFL.DOWN P0, R9, R10, R12, R13 ;  /* 0x0800000c0a097389 */ /* 0x000064000000000d */
[----:B01----:R-:W-:Y:S05]  /*1260*/  ENDCOLLECTIVE ;  /* 0x000000000000791b */ /* 0x003fea0003800000 */
.L_x_117:
[----:B------:R-:W-:Y:S02]  /*1270*/  IMAD.MOV.U32 R12, RZ, RZ, 0x2 ;  /* 0x00000002ff0c7424 */ /* 0x000fe400078e00ff */
[----:B------:R-:W-:-:S04]  /*1280*/  IMAD.MOV.U32 R7, RZ, RZ, R9 ;  /* 0x000000ffff077224 */ /* 0x000fc800078e0009 */
[----:B------:R-:W-:-:S05]  /*1290*/  FADD.FTZ R7, R6, R7 ;  /* 0x0000000706077221 */ /* 0x000fca0000010000 */
[----:B------:R-:W-:-:S07]  /*12a0*/  MOV R10, R7 ;  /* 0x00000007000a7202 */ /* 0x000fce0000000f00 */
[----:B------:R-:W-:Y:S05]  /*12b0*/  WARPSYNC.COLLECTIVE R11, `(.L_x_118) ;  /* 0x000000000b087348 */ /* 0x000fea0003c00000 */
[----:B------:R0:W1:Y:S02]  /*12c0*/  SHFL.DOWN P0, R9, R10, R12, R13 ;  /* 0x0800000c0a097389 */ /* 0x000064000000000d */
[----:B01----:R-:W-:Y:S05]  /*12d0*/  ENDCOLLECTIVE ;  /* 0x000000000000791b */ /* 0x003fea0003800000 */
.L_x_118:
[----:B------:R-:W-:Y:S02]  /*12e0*/  IMAD.MOV.U32 R12, RZ, RZ, 0x1 ;  /* 0x00000001ff0c7424 */ /* 0x000fe400078e00ff */
[----:B------:R-:W-:-:S04]  /*12f0*/  IMAD.MOV.U32 R8, RZ, RZ, R9 ;  /* 0x000000ffff087224 */ /* 0x000fc800078e0009 */
[----:B------:R-:W-:-:S05]  /*1300*/  FADD.FTZ R8, R7, R8 ;  /* 0x0000000807087221 */ /* 0x000fca0000010000 */
[----:B------:R-:W-:-:S07]  /*1310*/  MOV R10, R8 ;  /* 0x00000008000a7202 */ /* 0x000fce0000000f00 */
[----:B------:R-:W-:Y:S05]  /*1320*/  WARPSYNC.COLLECTIVE R11, `(.L_x_119) ;  /* 0x000000000b087348 */ /* 0x000fea0003c00000 */
[----:B------:R0:W1:Y:S02]  /*1330*/  SHFL.DOWN P0, R9, R10, R12, R13 ;  /* 0x0800000c0a097389 */ /* 0x000064000000000d */
[----:B01----:R-:W-:Y:S05]  /*1340*/  ENDCOLLECTIVE ;  /* 0x000000000000791b */ /* 0x003fea0003800000 */
.L_x_119:
[----:B------:R-:W-:Y:S05]  /*1350*/  BRA `(.L_x_120) ;  /* 0xfffffffc000c7947 */ /* 0x000fea000383ffff */
.L_x_121:
        /* <DEDUP_REMOVED lines=10> */
.L_x_205:


//--------------------- .text._Z10cleanup_v2PfS_S_S_biiff --------------------------
	.section	.text._Z10cleanup_v2PfS_S_S_biiff,"ax",@progbits
	.align	128
        .global         _Z10cleanup_v2PfS_S_S_biiff
        .type           _Z10cleanup_v2PfS_S_S_biiff,@function
        .size           _Z10cleanup_v2PfS_S_S_biiff,(.L_x_206 - _Z10cleanup_v2PfS_S_S_biiff)
        .other          _Z10cleanup_v2PfS_S_S_biiff,@"STO_CUDA_ENTRY STV_DEFAULT"
_Z10cleanup_v2PfS_S_S_biiff:
.text._Z10cleanup_v2PfS_S_S_biiff:
[----:B------:R-:W-:Y:S01]  /*0000*/  LDC R1, c[0x0][0x37c] ;  /* 0x0000df00ff017b82 */ /* 0x000fe20000000800 */
[----:B------:R-:W0:Y:S01]  /*0010*/  S2R R0, SR_CTAID.X ;  /* 0x0000000000007919 */ /* 0x000e220000002500 */
[----:B------:R-:W1:Y:S01]  /*0020*/  LDCU.64 UR6, c[0x0][0x358] ;  /* 0x00006b00ff0677ac */ /* 0x000e620008000a00 */
[----:B0-----:R-:W-:-:S13]  /*0030*/  ISETP.NE.AND P0, PT, R0, RZ, PT ;  /* 0x000000ff0000720c */ /* 0x001fda0003f05270 */
[----:B-1----:R-:W-:Y:S05]  /*0040*/  @P0 BRA `(.L_x_122) ;  /* 0x0000001400ec0947 */ /* 0x002fea0003800000 */
[----:B------:R-:W0:Y:S01]  /*0050*/  S2R R2, SR_TID.X ;  /* 0x0000000000027919 */ /* 0x000e220000002100 */
[----:B------:R-:W-:Y:S01]  /*0060*/  BSSY.RECONVERGENT B0, `(.L_x_123) ;  /* 0x0000007000007945 */ /* 0x000fe20003800200 */
[----:B------:R-:W-:Y:S01]  /*0070*/  IMAD.MOV.U32 R3, RZ, RZ, RZ ;  /* 0x000000ffff037224 */ /* 0x000fe200078e00ff */
[----:B0-----:R-:W-:-:S13]  /*0080*/  ISETP.GT.U32.AND P0, PT, R2, 0x13f, PT ;  /* 0x0000013f0200780c */ /* 0x001fda0003f04070 */
[----:B------:R-:W-:Y:S05]  /*0090*/  @P0 BRA `(.L_x_124) ;  /* 0x00000000000c0947 */ /* 0x000fea0003800000 */
[----:B------:R-:W0:Y:S02]  /*00a0*/  LDC.64 R4, c[0x0][0x380] ;  /* 0x0000e000ff047b82 */ /* 0x000e240000000a00 */
[----:B0-----:R-:W-:-:S05]  /*00b0*/  IMAD.WIDE.U32 R4, R2, 0x4, R4 ;  /* 0x0000000402047825 */ /* 0x001fca00078e0004 */
[----:B------:R0:W5:Y:S02]  /*00c0*/  LDG.E R3, desc[UR6][R4.64] ;  /* 0x0000000604037981 */ /* 0x000164000c1e1900 */
.L_x_124:
[----:B------:R-:W-:Y:S05]  /*00d0*/  BSYNC.RECONVERGENT B0 ;  /* 0x0000000000007941 */ /* 0x000fea0003800200 */
.L_x_123:
[----:B------:R-:W1:Y:S01]  /*00e0*/  LDCU UR4, c[0x0][0x3a8] ;  /* 0x00007500ff0477ac */ /* 0x000e620008000800 */
[----:B------:R-:W-:Y:S01]  /*00f0*/  BSSY B0, `(.L_x_122) ;  /* 0x0000170000007945 */ /* 0x000fe20003800000 */
[----:B-1----:R-:W-:-:S09]  /*0100*/  UISETP.NE.AND UP0, UPT, UR4, URZ, UPT ;  /* 0x000000ff0400728c */ /* 0x002fd2000bf05270 */
[----:B------:R-:W-:Y:S05]  /*0110*/  BRA.U UP0, `(.L_x_125) ;  /* 0x0000000900d87547 */ /* 0x000fea000b800000 */
[----:B------:R-:W1:Y:S01]  /*0120*/  LDCU UR8, c[0x0][0x360] ;  /* 0x00006c00ff0877ac */ /* 0x000e620008000800 */
[----:B0-----:R-:W0:Y:S01]  /*0130*/  S2R R5, SR_TID.Y ;  /* 0x0000000000057919 */ /* 0x001e220000002200 */
[----:B------:R-:W1:Y:S01]  /*0140*/  LDC R4, c[0x0][0x364] ;  /* 0x0000d900ff047b82 */ /* 0x000e620000000800 */
[----:B------:R-:W-:-:S07]  /*0150*/  UMOV UR4, 0x400 ;  /* 0x0000040000047882 */ /* 0x000fce0000000000 */
[----:B------:R-:W2:Y:S01]  /*0160*/  S2UR UR5, SR_CgaCtaId ;  /* 0x00000000000579c3 */ /* 0x000ea20000008800 */
[----:B-1----:R-:W-:-:S05]  /*0170*/  IMAD R4, R4, UR8, RZ ;  /* 0x0000000804047c24 */ /* 0x002fca000f8e02ff */
[C---:B------:R-:W-:Y:S02]  /*0180*/  ISETP.GE.U32.AND P0, PT, R4.reuse, 0x40, PT ;  /* 0x000000400400780c */ /* 0x040fe40003f06070 */
[----:B------:R-:W-:Y:S01]  /*0190*/  ISETP.GE.U32.AND P1, PT, R4, 0x80, PT ;  /* 0x000000800400780c */ /* 0x000fe20003f26070 */
[----:B--2---:R-:W-:Y:S01]  /*01a0*/  ULEA UR4, UR5, UR4, 0x18 ;  /* 0x0000000405047291 */ /* 0x004fe2000f8ec0ff */
[----:B0-----:R-:W-:-:S05]  /*01b0*/  IMAD R5, R5, UR8, R2 ;  /* 0x0000000805057c24 */ /* 0x001fca000f8e0202 */
[----:B------:R-:W-:-:S05]  /*01c0*/  LEA R6, R5, UR4, 0x2 ;  /* 0x0000000405067c11 */ /* 0x000fca000f8e10ff */
[----:B-----5:R0:W-:Y:S01]  /*01d0*/  @P0 STS [R6], R3 ;  /* 0x0000000306000388 */ /* 0x0201e20000000800 */
        /* <DEDUP_REMOVED lines=141> */
.L_x_126:
        /* <DEDUP_REMOVED lines=17> */
.L_x_153:
[----:B-1----:R-:W-:-:S07]  /*0bc0*/  FMNMX.FTZ R5, |R7|, |R8|, !PT ;  /* 0x4000000807057209 */ /* 0x002fce0007810200 */
.L_x_128:
[----:B------:R-:W-:Y:S05]  /*0bd0*/  BSYNC B1 ;  /* 0x0000000000017941 */ /* 0x000fea0003800000 */
.L_x_127:
[----:B------:R-:W-:-:S13]  /*0be0*/  ISETP.NE.AND P0, PT, R2, RZ, PT ;  /* 0x000000ff0200720c */ /* 0x000fda0003f05270 */
[----:B------:R-:W-:Y:S05]  /*0bf0*/  @P0 BRA `(.L_x_130) ;  /* 0x0000000800fc0947 */ /* 0x000fea0003800000 */
[----:B0-----:R-:W0:Y:S01]  /*0c00*/  LDC.64 R2, c[0x0][0x390] ;  /* 0x0000e400ff027b82 */ /* 0x001e220000000a00 */
[----:B------:R-:W2:Y:S01]  /*0c10*/  LDCU UR4, c[0x0][0x3ac] ;  /* 0x00007580ff0477ac */ /* 0x000ea20008000800 */
[----:B------:R-:W3:Y:S01]  /*0c20*/  LDCU UR5, c[0x0][0x3b0] ;  /* 0x00007600ff0577ac */ /* 0x000ee20008000800 */
[----:B0-----:R-:W2:Y:S02]  /*0c30*/  LDG.E R4, desc[UR6][R2.64] ;  /* 0x0000000602047981 */ /* 0x001ea4000c1e1900 */
[----:B--2---:R-:W-:-:S04]  /*0c40*/  FMUL.FTZ R4, R4, UR4 ;  /* 0x0000000404047c20 */ /* 0x004fc80008410000 */
[----:B---3--:R-:W-:-:S05]  /*0c50*/  FFMA.FTZ R5, R5, UR5, R4 ;  /* 0x0000000505057c23 */ /* 0x008fca0008010004 */
[----:B------:R3:W-:Y:S01]  /*0c60*/  STG.E desc[UR6][R2.64], R5 ;  /* 0x0000000502007986 */ /* 0x0007e2000c101906 */
[----:B------:R-:W-:Y:S05]  /*0c70*/  BRA `(.L_x_130) ;  /* 0x0000000800dc7947 */ /* 0x000fea0003800000 */
.L_x_125:
        /* <DEDUP_REMOVED lines=153> */
.L_x_131:
        /* <DEDUP_REMOVED lines=16> */
.L_x_159:
[----:B-1----:R-:W-:-:S07]  /*1710*/  FADD.FTZ R8, R7, R8 ;  /* 0x0000000807087221 */ /* 0x002fce0000010000 */
.L_x_132:
[----:B------:R-:W-:Y:S01]  /*1720*/  ISETP.NE.AND P0, PT, R2, RZ, PT ;  /* 0x000000ff0200720c */ /* 0x000fe20003f05270 */
[----:B------:R-:W-:Y:S05]  /*1730*/  WARPSYNC.ALL ;  /* 0x0000000000007948 */ /* 0x000fea0003800000 */
[----:B------:R-:W-:Y:S07]  /*1740*/  BAR.SYNC.DEFER_BLOCKING 0x0 ;  /* 0x0000000000007b1d */ /* 0x000fee0000010000 */
[----:B------:R-:W-:Y:S05]  /*1750*/  @P0 BRA `(.L_x_130) ;  /* 0x0000000000240947 */ /* 0x000fea0003800000 */
[----:B0-----:R-:W0:Y:S01]  /*1760*/  LDC.64 R2, c[0x0][0x390] ;  /* 0x0000e400ff027b82 */ /* 0x001e220000000a00 */
[----:B------:R-:W2:Y:S01]  /*1770*/  LDCU UR4, c[0x0][0x3ac] ;  /* 0x00007580ff0477ac */ /* 0x000ea20008000800 */
[----:B------:R-:W3:Y:S01]  /*1780*/  LDCU UR5, c[0x0][0x3b0] ;  /* 0x00007600ff0577ac */ /* 0x000ee20008000800 */
[----:B0-----:R-:W2:Y:S02]  /*1790*/  LDG.E R4, desc[UR6][R2.64] ;  /* 0x0000000602047981 */ /* 0x001ea4000c1e1900 */
[----:B--2---:R-:W-:-:S04]  /*17a0*/  FMUL.FTZ R5, R4, UR4 ;  /* 0x0000000404057c20 */ /* 0x004fc80008410000 */
[----:B------:R-:W-:-:S04]  /*17b0*/  FMUL.FTZ R5, R4, R5 ;  /* 0x0000000504057220 */ /* 0x000fc80000410000 */
[----:B---3--:R-:W-:-:S06]  /*17c0*/  FFMA.FTZ R5, R8, UR5, R5 ;  /* 0x0000000508057c23 */ /* 0x008fcc0008010005 */
[----:B------:R-:W0:Y:S02]  /*17d0*/  MUFU.SQRT R5, R5 ;  /* 0x0000000500057308 */ /* 0x000e240000002000 */
[----:B0-----:R2:W-:Y:S02]  /*17e0*/  STG.E desc[UR6][R2.64], R5 ;  /* 0x0000000502007986 */ /* 0x0015e4000c101906 */
.L_x_130:
[----:B------:R-:W-:Y:S05]  /*17f0*/  BSYNC B0 ;  /* 0x0000000000007941 */ /* 0x000fea0003800000 */
.L_x_122:
[----:B------:R-:W4:Y:S02]  /*1800*/  LDCU.U8 UR4, c[0x0][0x3a0] ;  /* 0x00007400ff0477ac */ /* 0x000f240008000000 */
[----:B----4-:R-:W-:-:S06]  /*1810*/  UPRMT UR4, UR4, 0x8880, URZ ;  /* 0x0000888004047896 */ /* 0x010fcc00080000ff */
[----:B------:R-:W-:-:S13]  /*1820*/  ISETP.NE.AND P0, PT, RZ, UR4, PT ;  /* 0x00000004ff007c0c */ /* 0x000fda000bf05270 */
[----:B------:R-:W-:Y:S05]  /*1830*/  @!P0 EXIT ;  /* 0x000000000000894d */ /* 0x000fea0003800000 */
[----:B------:R-:W4:Y:S01]  /*1840*/  LDCU UR4, c[0x0][0x3a8] ;  /* 0x00007500ff0477ac */ /* 0x000f220008000800 */
[----:B------:R-:W0:Y:S08]  /*1850*/  LDC R11, c[0x0][0x3a4] ;  /* 0x0000e900ff0b7b82 */ /* 0x000e300000000800 */
[----:B--23--:R-:W2:Y:S01]  /*1860*/  LDC.64 R4, c[0x0][0x388] ;  /* 0x0000e200ff047b82 */ /* 0x00cea20000000a00 */
[----:B----4-:R-:W-:Y:S01]  /*1870*/  UISETP.NE.AND UP0, UPT, UR4, URZ, UPT ;  /* 0x000000ff0400728c */ /* 0x010fe2000bf05270 */
[----:B0-----:R-:W-:-:S04]  /*1880*/  IMAD R3, R0, R11, RZ ;  /* 0x0000000b00037224 */ /* 0x001fc800078e02ff */
[----:B--2---:R-:W-:-:S04]  /*1890*/  IMAD.WIDE.U32 R4, R3, 0x4, R4 ;  /* 0x0000000403047825 */ /* 0x004fc800078e0004 */
[----:B------:R-:W-:Y:S05]  /*18a0*/  BRA.U UP0, `(.L_x_134) ;  /* 0x0000000d00207547 */ /* 0x000fea000b800000 */
[----:B------:R-:W0:Y:S01]  /*18b0*/  S2R R2, SR_TID.X ;  /* 0x0000000000027919 */ /* 0x000e220000002100 */
[----:B------:R-:W-:Y:S01]  /*18c0*/  BSSY.RECONVERGENT B0, `(.L_x_135) ;  /* 0x000000e000007945 */ /* 0x000fe20003800200 */
[----:B------:R-:W-:Y:S01]  /*18d0*/  IMAD.MOV.U32 R3, RZ, RZ, RZ ;  /* 0x000000ffff037224 */ /* 0x000fe200078e00ff */
[----:B------:R-:W2:Y:S01]  /*18e0*/  S2R R13, SR_TID.Y ;  /* 0x00000000000d7919 */ /* 0x000ea20000002200 */
[----:B0-----:R-:W-:-:S13]  /*18f0*/  ISETP.GE.AND P0, PT, R2, R11, PT ;  /* 0x0000000b0200720c */ /* 0x001fda0003f06270 */
[----:B--2---:R-:W-:Y:S05]  /*1900*/  @P0 BRA `(.L_x_136) ;  /* 0x0000000000240947 */ /* 0x004fea0003800000 */
[----:B------:R-:W0:Y:S01]  /*1910*/  LDC R8, c[0x0][0x360] ;  /* 0x0000d800ff087b82 */ /* 0x000e220000000800 */
[----:B------:R-:W-:Y:S02]  /*1920*/  IMAD.MOV.U32 R3, RZ, RZ, RZ ;  /* 0x000000ffff037224 */ /* 0x000fe400078e00ff */
[----:B-1----:R-:W-:-:S07]  /*1930*/  IMAD.MOV.U32 R9, RZ, RZ, R2 ;  /* 0x000000ffff097224 */ /* 0x002fce00078e0002 */
.L_x_137:
[----:B------:R-:W-:-:S06]  /*1940*/  IMAD.WIDE R6, R9, 0x4, R4 ;  /* 0x0000000409067825 */ /* 0x000fcc00078e0204 */
[----:B------:R-:W2:Y:S01]  /*1950*/  LDG.E R6, desc[UR6][R6.64] ;  /* 0x0000000606067981 */ /* 0x000ea2000c1e1900 */
[----:B0-----:R-:W-:-:S05]  /*1960*/  IMAD.IADD R9, R8, 0x1, R9 ;  /* 0x0000000108097824 */ /* 0x001fca00078e0209 */
[----:B------:R-:W-:Y:S02]  /*1970*/  ISETP.GE.AND P0, PT, R9, R11, PT ;  /* 0x0000000b0900720c */ /* 0x000fe40003f06270 */
[----:B--2---:R-:W-:-:S11]  /*1980*/  FMNMX.FTZ R3, |R6|, |R3|, !PT ;  /* 0x4000000306037209 */ /* 0x004fd60007810200 */
[----:B------:R-:W-:Y:S05]  /*1990*/  @!P0 BRA `(.L_x_137) ;  /* 0xfffffffc00e88947 */ /* 0x000fea000383ffff */
.L_x_136:
[----:B------:R-:W-:Y:S05]  /*19a0*/  BSYNC.RECONVERGENT B0 ;  /* 0x0000000000007941 */ /* 0x000fea0003800200 */
.L_x_135:
[----:B------:R-:W0:Y:S01]  /*19b0*/  LDCU UR8, c[0x0][0x360] ;  /* 0x00006c00ff0877ac */ /* 0x000e220008000800 */
[----:B------:R-:W2:Y:S01]  /*19c0*/  LDC R4, c[0x0][0x364] ;  /* 0x0000d900ff047b82 */ /* 0x000ea20000000800 */
[----:B------:R-:W-:-:S07]  /*19d0*/  UMOV UR4, 0x400 ;  /* 0x0000040000047882 */ /* 0x000fce0000000000 */
[----:B------:R-:W3:Y:S01]  /*19e0*/  S2UR UR5, SR_CgaCtaId ;  /* 0x00000000000579c3 */ /* 0x000ee20000008800 */
[----:B0-----:R-:W-:Y:S02]  /*19f0*/  IMAD R5, R13, UR8, R2 ;  /* 0x000000080d057c24 */ /* 0x001fe4000f8e0202 */
[----:B--2---:R-:W-:-:S05]  /*1a00*/  IMAD R4, R4, UR8, RZ ;  /* 0x0000000804047c24 */ /* 0x004fca000f8e02ff */
[C---:B------:R-:W-:Y:S02]  /*1a10*/  ISETP.GE.U32.AND P0, PT, R4.reuse, 0x40, PT ;  /* 0x000000400400780c */ /* 0x040fe40003f06070 */
[----:B------:R-:W-:Y:S01]  /*1a20*/  ISETP.GE.U32.AND P1, PT, R4, 0x80, PT ;  /* 0x000000800400780c */ /* 0x000fe20003f26070 */
[----:B---3--:R-:W-:-:S06]  /*1a30*/  ULEA UR4, UR5, UR4, 0x18 ;  /* 0x0000000405047291 */ /* 0x008fcc000f8ec0ff */
[----:B-1----:R-:W-:-:S04]  /*1a40*/  LEA R6, R5, UR4, 0x2 ;  /* 0x0000000405067c11 */ /* 0x002fc8000f8e10ff */
[----:B------:R-:W-:Y:S05]  /*1a50*/  @P0 WARPSYNC.ALL ;  /* 0x0000000000000948 */ /* 0x000fea0003800000 */
[----:B------:R0:W-:Y:S01]  /*1a60*/  @P0 STS [R6], R3 ;  /* 0x0000000306000388 */ /* 0x0001e20000000800 */
[----:B------:R-:W-:Y:S06]  /*1a70*/  @P0 BAR.SYNC.DEFER_BLOCKING 0x0 ;  /* 0x0000000000000b1d */ /* 0x000fec0000010000 */
[----:B------:R-:W-:Y:S05]  /*1a80*/  @!P1 BRA `(.L_x_138) ;  /* 0x0000000800309947 */ /* 0x000fea0003800000 */
[----:B------:R-:W-:Y:S01]  /*1a90*/  SHF.R.U32.HI R7, RZ, 0x1, R4 ;  /* 0x00000001ff077819 */ /* 0x000fe20000011604 */
[----:B------:R-:W-:Y:S05]  /*1aa0*/  WARPSYNC.ALL ;  /* 0x0000000000007948 */ /* 0x000fea0003800000 */
        /* <DEDUP_REMOVED lines=138> */
.L_x_138:
        /* <DEDUP_REMOVED lines=17> */
.L_x_166:
[----:B-1----:R-:W-:-:S07]  /*2460*/  FMNMX.FTZ R5, |R7|, |R8|, !PT ;  /* 0x4000000807057209 */ /* 0x002fce0007810200 */
.L_x_140:
[----:B------:R-:W-:Y:S05]  /*2470*/  BSYNC B0 ;  /* 0x0000000000007941 */ /* 0x000fea0003800000 */
.L_x_139:
[----:B------:R-:W-:-:S13]  /*2480*/  ISETP.NE.AND P0, PT, R2, RZ, PT ;  /* 0x000000ff0200720c */ /* 0x000fda0003f05270 */
[----:B------:R-:W-:Y:S05]  /*2490*/  @P0 EXIT ;  /* 0x000000000000094d */ /* 0x000fea0003800000 */
[----:B0-----:R-:W0:Y:S01]  /*24a0*/  LDC.64 R2, c[0x0][0x398] ;  /* 0x0000e600ff027b82 */ /* 0x001e220000000a00 */
[----:B------:R-:W2:Y:S01]  /*24b0*/  LDCU UR4, c[0x0][0x3ac] ;  /* 0x00007580ff0477ac */ /* 0x000ea20008000800 */
[----:B------:R-:W3:Y:S01]  /*24c0*/  LDCU UR5, c[0x0][0x3b0] ;  /* 0x00007600ff0577ac */ /* 0x000ee20008000800 */
[----:B0-----:R-:W-:-:S05]  /*24d0*/  IMAD.WIDE.U32 R2, R0, 0x4, R2 ;  /* 0x0000000400027825 */ /* 0x001fca00078e0002 */
[----:B------:R-:W2:Y:S02]  /*24e0*/  LDG.E R0, desc[UR6][R2.64] ;  /* 0x0000000602007981 */ /* 0x000ea4000c1e1900 */
[----:B--2---:R-:W-:-:S04]  /*24f0*/  FMUL.FTZ R0, R0, UR4 ;  /* 0x0000000400007c20 */ /* 0x004fc80008410000 */
[----:B---3--:R-:W-:-:S05]  /*2500*/  FFMA.FTZ R5, R5, UR5, R0 ;  /* 0x0000000505057c23 */ /* 0x008fca0008010000 */
[----:B------:R-:W-:Y:S01]  /*2510*/  STG.E desc[UR6][R2.64], R5 ;  /* 0x0000000502007986 */ /* 0x000fe2000c101906 */
[----:B------:R-:W-:Y:S05]  /*2520*/  EXIT ;  /* 0x000000000000794d */ /* 0x000fea0003800000 */
.L_x_134:
        /* <DEDUP_REMOVED lines=9> */
.L_x_144:
[----:B------:R-:W-:-:S06]  /*25c0*/  IMAD.WIDE R6, R9, 0x4, R4 ;  /* 0x0000000409067825 */ /* 0x000fcc00078e0204 */
[----:B------:R-:W2:Y:S01]  /*25d0*/  LDG.E R6, desc[UR6][R6.64] ;  /* 0x0000000606067981 */ /* 0x000ea2000c1e1900 */
[----:B0-----:R-:W-:-:S05]  /*25e0*/  IMAD.IADD R9, R8, 0x1, R9 ;  /* 0x0000000108097824 */ /* 0x001fca00078e0209 */
[----:B------:R-:W-:Y:S01]  /*25f0*/  ISETP.GE.AND P0, PT, R9, R11, PT ;  /* 0x0000000b0900720c */ /* 0x000fe20003f06270 */
[----:B--2---:R-:W-:-:S12]  /*2600*/  FADD.FTZ R3, R6, R3 ;  /* 0x0000000306037221 */ /* 0x004fd80000010000 */
[----:B------:R-:W-:Y:S05]  /*2610*/  @!P0 BRA `(.L_x_144) ;  /* 0xfffffffc00e88947 */ /* 0x000fea000383ffff */
.L_x_143:
[----:B------:R-:W-:Y:S05]  /*2620*/  BSYNC.RECONVERGENT B0 ;  /* 0x0000000000007941 */ /* 0x000fea0003800200 */
.L_x_142:
        /* <DEDUP_REMOVED lines=154> */
.L_x_145:
        /* <DEDUP_REMOVED lines=16> */
.L_x_173:
[----:B-1----:R-:W-:-:S07]  /*30d0*/  FADD.FTZ R8, R7, R8 ;  /* 0x0000000807087221 */ /* 0x002fce0000010000 */
.L_x_146:
[----:B------:R-:W-:Y:S05]  /*30e0*/  WARPSYNC.ALL ;  /* 0x0000000000007948 */ /* 0x000fea0003800000 */
[----:B------:R-:W-:Y:S01]  /*30f0*/  BAR.SYNC.DEFER_BLOCKING 0x0 ;  /* 0x0000000000007b1d */ /* 0x000fe20000010000 */
        /* <DEDUP_REMOVED lines=8> */
[----:B------:R-:W-:-:S04]  /*3180*/  FMUL.FTZ R5, R0, R5 ;  /* 0x0000000500057220 */ /* 0x000fc80000410000 */
[----:B---3--:R-:W-:-:S06]  /*3190*/  FFMA.FTZ R5, R8, UR5, R5 ;  /* 0x0000000508057c23 */ /* 0x008fcc0008010005 */
[----:B------:R-:W0:Y:S02]  /*31a0*/  MUFU.SQRT R5, R5 ;  /* 0x0000000500057308 */ /* 0x000e240000002000 */
[----:B0-----:R-:W-:Y:S01]  /*31b0*/  STG.E desc[UR6][R2.64], R5 ;  /* 0x0000000502007986 */ /* 0x001fe2000c101906 */
[----:B------:R-:W-:Y:S05]  /*31c0*/  EXIT ;  /* 0x000000000000794d */ /* 0x000fea0003800000 */
.L_x_129:
[----:B------:R-:W-:Y:S02]  /*31d0*/  IMAD.MOV.U32 R10, RZ, RZ, 0x10 ;  /* 0x00000010ff0a7424 */ /* 0x000fe400078e00ff */
[----:B------:R-:W-:Y:S02]  /*31e0*/  IMAD.MOV.U32 R12, RZ, RZ, 0x1f ;  /* 0x0000001fff0c7424 */ /* 0x000fe400078e00ff */
[----:B-1----:R-:W-:-:S07]  /*31f0*/  IMAD.MOV.U32 R9, RZ, RZ, -0x1 ;  /* 0xffffffffff097424 */ /* 0x002fce00078e00ff */
[----:B------:R-:W-:Y:S05]  /*3200*/  WARPSYNC.COLLECTIVE R9, `(.L_x_148) ;  /* 0x0000000009087348 */ /* 0x000fea0003c00000 */
[----:B------:R0:W1:Y:S02]  /*3210*/  SHFL.DOWN P0, R8, R3, R10, R12 ;  /* 0x0800000a03087389 */ /* 0x000064000000000c */
[----:B01----:R-:W-:Y:S05]  /*3220*/  ENDCOLLECTIVE ;  /* 0x000000000000791b */ /* 0x003fea0003800000 */
.L_x_148:
[----:B------:R-:W-:Y:S02]  /*3230*/  IMAD.MOV.U32 R10, RZ, RZ, 0x8 ;  /* 0x00000008ff0a7424 */ /* 0x000fe400078e00ff */
[----:B------:R-:W-:-:S05]  /*3240*/  IMAD.MOV.U32 R4, RZ, RZ, R8 ;  /* 0x000000ffff047224 */ /* 0x000fca00078e0008 */
[----:B------:R-:W-:-:S05]  /*3250*/  FMNMX.FTZ R4, |R4|, |R3|, !PT ;  /* 0x4000000304047209 */ /* 0x000fca0007810200 */
[----:B------:R-:W-:-:S07]  /*3260*/  IMAD.MOV.U32 R3, RZ, RZ, R4 ;  /* 0x000000ffff037224 */ /* 0x000fce00078e0004 */
[----:B------:R-:W-:Y:S05]  /*3270*/  WARPSYNC.COLLECTIVE R9, `(.L_x_149) ;  /* 0x0000000009087348 */ /* 0x000fea0003c00000 */
[----:B------:R0:W1:Y:S02]  /*3280*/  SHFL.DOWN P0, R8, R3, R10, R12 ;  /* 0x0800000a03087389 */ /* 0x000064000000000c */
[----:B01----:R-:W-:Y:S05]  /*3290*/  ENDCOLLECTIVE ;  /* 0x000000000000791b */ /* 0x003fea0003800000 */
.L_x_149:
[----:B------:R-:W-:Y:S02]  /*32a0*/  IMAD.MOV.U32 R10, RZ, RZ, 0x4 ;  /* 0x00000004ff0a7424 */ /* 0x000fe400078e00ff */
[----:B------:R-:W-:-:S05]  /*32b0*/  IMAD.MOV.U32 R5, RZ, RZ, R8 ;  /* 0x000000ffff057224 */ /* 0x000fca00078e0008 */
[----:B------:R-:W-:-:S05]  /*32c0*/  FMNMX.FTZ R5, |R4|, |R5|, !PT ;  /* 0x4000000504057209 */ /* 0x000fca0007810200 */
[----:B------:R-:W-:-:S07]  /*32d0*/  IMAD.MOV.U32 R3, RZ, RZ, R5 ;  /* 0x000000ffff037224 */ /* 0x000fce00078e0005 */
[----:B------:R-:W-:Y:S05]  /*32e0*/  WARPSYNC.COLLECTIVE R9, `(.L_x_150) ;  /* 0x0000000009087348 */ /* 0x000fea0003c00000 */
[----:B------:R0:W1:Y:S02]  /*32f0*/  SHFL.DOWN P0, R8, R3, R10, R12 ;  /* 0x0800000a03087389 */ /* 0x000064000000000c */
[----:B01----:R-:W-:Y:S05]  /*3300*/  ENDCOLLECTIVE ;  /* 0x000000000000791b */ /* 0x003fea0003800000 */
.L_x_150:
[----:B------:R-:W-:Y:S02]  /*3310*/  IMAD.MOV.U32 R10, RZ, RZ, 0x2 ;  /* 0x00000002ff0a7424 */ /* 0x000fe400078e00ff */
[----:B------:R-:W-:-:S05]  /*3320*/  IMAD.MOV.U32 R6, RZ, RZ, R8 ;  /* 0x000000ffff067224 */ /* 0x000fca00078e0008 */
[----:B------:R-:W-:-:S05]  /*3330*/  FMNMX.FTZ R6, |R5|, |R6|, !PT ;  /* 0x4000000605067209 */ /* 0x000fca0007810200 */
[----:B------:R-:W-:-:S07]  /*3340*/  IMAD.MOV.U32 R3, RZ, RZ, R6 ;  /* 0x000000ffff037224 */ /* 0x000fce00078e0006 */
[----:B------:R-:W-:Y:S05]  /*3350*/  WARPSYNC.COLLECTIVE R9, `(.L_x_151) ;  /* 0x0000000009087348 */ /* 0x000fea0003c00000 */
[----:B------:R0:W1:Y:S02]  /*3360*/  SHFL.DOWN P0, R8, R3, R10, R12 ;  /* 0x0800000a03087389 */ /* 0x000064000000000c */
[----:B01----:R-:W-:Y:S05]  /*3370*/  ENDCOLLECTIVE ;  /* 0x000000000000791b */ /* 0x003fea0003800000 */
.L_x_151:
[----:B------:R-:W-:Y:S02]  /*3380*/  IMAD.MOV.U32 R10, RZ, RZ, 0x1 ;  /* 0x00000001ff0a7424 */ /* 0x000fe400078e00ff */
[----:B------:R-:W-:-:S05]  /*3390*/  IMAD.MOV.U32 R7, RZ, RZ, R8 ;  /* 0x000000ffff077224 */ /* 0x000fca00078e0008 */
[----:B------:R-:W-:-:S05]  /*33a0*/  FMNMX.FTZ R7, |R6|, |R7|, !PT ;  /* 0x4000000706077209 */ /* 0x000fca0007810200 */
[----:B------:R-:W-:-:S07]  /*33b0*/  IMAD.MOV.U32 R3, RZ, RZ, R7 ;  /* 0x000000ffff037224 */ /* 0x000fce00078e0007 */
[----:B------:R-:W-:Y:S05]  /*33c0*/  WARPSYNC.COLLECTIVE R9, `(.L_x_152) ;  /* 0x0000000009087348 */ /* 0x000fea0003c00000 */
[----:B------:R0:W1:Y:S02]  /*33d0*/  SHFL.DOWN P0, R8, R3, R10, R12 ;  /* 0x0800000a03087389 */ /* 0x000064000000000c */
[----:B01----:R-:W-:Y:S05]  /*33e0*/  ENDCOLLECTIVE ;  /* 0x000000000000791b */ /* 0x003fea0003800000 */
.L_x_152:
[----:B------:R-:W-:Y:S05]  /*33f0*/  BRA `(.L_x_153) ;  /* 0xffffffd400f07947 */ /* 0x000fea000383ffff */
.L_x_133:
[----:B------:R-:W-:Y:S02]  /*3400*/  IMAD.MOV.U32 R10, RZ, RZ, 0x10 ;  /* 0x00000010ff0a7424 */ /* 0x000fe400078e00ff */
[----:B------:R-:W-:Y:S02]  /*3410*/  IMAD.MOV.U32 R12, RZ, RZ, 0x1f ;  /* 0x0000001fff0c7424 */ /* 0x000fe400078e00ff */
[----:B-1----:R-:W-:-:S07]  /*3420*/  IMAD.MOV.U32 R9, RZ, RZ, -0x1 ;  /* 0xffffffffff097424 */ /* 0x002fce00078e00ff */
[----:B------:R-:W-:Y:S05]  /*3430*/  WARPSYNC.COLLECTIVE R9, `(.L_x_154) ;  /* 0x0000000009087348 */ /* 0x000fea0003c00000 */
[----:B------:R0:W1:Y:S02]  /*3440*/  SHFL.DOWN P0, R8, R3, R10, R12 ;  /* 0x0800000a03087389 */ /* 0x000064000000000c */
[----:B01----:R-:W-:Y:S05]  /*3450*/  ENDCOLLECTIVE ;  /* 0x000000000000791b */ /* 0x003fea0003800000 */
.L_x_154:
[----:B------:R-:W-:Y:S02]  /*3460*/  IMAD.MOV.U32 R10, RZ, RZ, 0x8 ;  /* 0x00000008ff0a7424 */ /* 0x000fe400078e00ff */
[----:B------:R-:W-:-:S04]  /*3470*/  IMAD.MOV.U32 R4, RZ, RZ, R8 ;  /* 0x000000ffff047224 */ /* 0x000fc800078e0008 */
[----:B------:R-:W-:-:S04]  /*3480*/  FADD.FTZ R4, R4, R3 ;  /* 0x0000000304047221 */ /* 0x000fc80000010000 */
[----:B------:R-:W-:-:S07]  /*3490*/  IMAD.MOV.U32 R3, RZ, RZ, R4 ;  /* 0x000000ffff037224 */ /* 0x000fce00078e0004 */
[----:B------:R-:W-:Y:S05]  /*34a0*/  WARPSYNC.COLLECTIVE R9, `(.L_x_155) ;  /* 0x0000000009087348 */ /* 0x000fea0003c00000 */
[----:B------:R0:W1:Y:S02]  /*34b0*/  SHFL.DOWN P0, R8, R3, R10, R12 ;  /* 0x0800000a03087389 */ /* 0x000064000000000c */
[----:B01----:R-:W-:Y:S05]  /*34c0*/  ENDCOLLECTIVE ;  /* 0x000000000000791b */ /* 0x003fea0003800000 */
.L_x_155:
[----:B------:R-:W-:Y:S02]  /*34d0*/  IMAD.MOV.U32 R10, RZ, RZ, 0x4 ;  /* 0x00000004ff0a7424 */ /* 0x000fe400078e00ff */
[----:B------:R-:W-:-:S04]  /*34e0*/  IMAD.MOV.U32 R5, RZ, RZ, R8 ;  /* 0x000000ffff057224 */ /* 0x000fc800078e0008 */
[----:B------:R-:W-:-:S04]  /*34f0*/  FADD.FTZ R5, R4, R5 ;  /* 0x0000000504057221 */ /* 0x000fc80000010000 */
[----:B------:R-:W-:-:S07]  /*3500*/  IMAD.MOV.U32 R3, RZ, RZ, R5 ;  /* 0x000000ffff037224 */ /* 0x000fce00078e0005 */
[----:B------:R-:W-:Y:S05]  /*3510*/  WARPSYNC.COLLECTIVE R9, `(.L_x_156) ;  /* 0x0000000009087348 */ /* 0x000fea0003c00000 */
[----:B------:R0:W1:Y:S02]  /*3520*/  SHFL.DOWN P0, R8, R3, R10, R12 ;  /* 0x0800000a03087389 */ /* 0x000064000000000c */
[----:B01----:R-:W-:Y:S05]  /*3530*/  ENDCOLLECTIVE ;  /* 0x000000000000791b */ /* 0x003fea0003800000 */
.L_x_156:
[----:B------:R-:W-:Y:S02]  /*3540*/  IMAD.MOV.U32 R10, RZ, RZ, 0x2 ;  /* 0x00000002ff0a7424 */ /* 0x000fe400078e00ff */
[----:B------:R-:W-:-:S04]  /*3550*/  IMAD.MOV.U32 R6, RZ, RZ, R8 ;  /* 0x000000ffff067224 */ /* 0x000fc800078e0008 */
[----:B------:R-:W-:-:S04]  /*3560*/  FADD.FTZ R6, R5, R6 ;  /* 0x0000000605067221 */ /* 0x000fc80000010000 */
[----:B------:R-:W-:-:S07]  /*3570*/  IMAD.MOV.U32 R3, RZ, RZ, R6 ;  /* 0x000000ffff037224 */ /* 0x000fce00078e0006 */
[----:B------:R-:W-:Y:S05]  /*3580*/  WARPSYNC.COLLECTIVE R9, `(.L_x_157) ;  /* 0x0000000009087348 */ /* 0x000fea0003c00000 */
[----:B------:R0:W1:Y:S02]  /*3590*/  SHFL.DOWN P0, R8, R3, R10, R12 ;  /* 0x0800000a03087389 */ /* 0x000064000000000c */
[----:B01----:R-:W-:Y:S05]  /*35a0*/  ENDCOLLECTIVE ;  /* 0x000000000000791b */ /* 0x003fea0003800000 */
.L_x_157:
[----:B------:R-:W-:Y:S02]  /*35b0*/  IMAD.MOV.U32 R10, RZ, RZ, 0x1 ;  /* 0x00000001ff0a7424 */ /* 0x000fe400078e00ff */
[----:B------:R-:W-:-:S04]  /*35c0*/  IMAD.MOV.U32 R7, RZ, RZ, R8 ;  /* 0x000000ffff077224 */ /* 0x000fc800078e0008 */
[----:B------:R-:W-:-:S04]  /*35d0*/  FADD.FTZ R7, R6, R7 ;  /* 0x0000000706077221 */ /* 0x000fc80000010000 */
[----:B------:R-:W-:-:S07]  /*35e0*/  IMAD.MOV.U32 R3, RZ, RZ, R7 ;  /* 0x000000ffff037224 */ /* 0x000fce00078e0007 */
[----:B------:R-:W-:Y:S05]  /*35f0*/  WARPSYNC.COLLECTIVE R9, `(.L_x_158) ;  /* 0x0000000009087348 */ /* 0x000fea0003c00000 */
[----:B------:R0:W1:Y:S02]  /*3600*/  SHFL.DOWN P0, R8, R3, R10, R12 ;  /* 0x0800000a03087389 */ /* 0x000064000000000c */
[----:B01----:R-:W-:Y:S05]  /*3610*/  ENDCOLLECTIVE ;  /* 0x000000000000791b */ /* 0x003fea0003800000 */
.L_x_158:
[----:B------:R-:W-:Y:S05]  /*3620*/  BRA `(.L_x_159) ;  /* 0xffffffe000387947 */ /* 0x000fea000383ffff */
.L_x_141:
[----:B------:R-:W-:Y:S01]  /*3630*/  BSSY B1, `(.L_x_160) ;  /* 0x0000007000017945 */ /* 0x000fe20003800000 */
[----:B------:R-:W-:Y:S02]  /*3640*/  IMAD.MOV.U32 R10, RZ, RZ, 0x10 ;  /* 0x00000010ff0a7424 */ /* 0x000fe400078e00ff */
[----:B------:R-:W-:Y:S02]  /*3650*/  IMAD.MOV.U32 R12, RZ, RZ, 0x1f ;  /* 0x0000001fff0c7424 */ /* 0x000fe400078e00ff */
[----:B-1----:R-:W-:-:S07]  /*3660*/  IMAD.MOV.U32 R9, RZ, RZ, -0x1 ;  /* 0xffffffffff097424 */ /* 0x002fce00078e00ff */
[----:B------:R-:W-:Y:S05]  /*3670*/  WARPSYNC.COLLECTIVE R9, `(.L_x_161) ;  /* 0x0000000009087348 */ /* 0x000fea0003c00000 */
[----:B------:R0:W1:Y:S02]  /*3680*/  SHFL.DOWN P0, R8, R3, R10, R12 ;  /* 0x0800000a03087389 */ /* 0x000064000000000c */
[----:B01----:R-:W-:Y:S05]  /*3690*/  ENDCOLLECTIVE ;  /* 0x000000000000791b */ /* 0x003fea0003800000 */
.L_x_161:
[----:B------:R-:W-:Y:S05]  /*36a0*/  BSYNC B1 ;  /* 0x0000000000017941 */ /* 0x000fea0003800000 */
.L_x_160:
[----:B------:R-:W-:Y:S02]  /*36b0*/  IMAD.MOV.U32 R4, RZ, RZ, R8 ;  /* 0x000000ffff047224 */ /* 0x000fe400078e0008 */
[----:B------:R-:W-:Y:S02]  /*36c0*/  IMAD.MOV.U32 R10, RZ, RZ, 0x8 ;  /* 0x00000008ff0a7424 */ /* 0x000fe400078e00ff */
[----:B------:R-:W-:Y:S01]  /*36d0*/  IMAD.MOV.U32 R12, RZ, RZ, 0x1f ;  /* 0x0000001fff0c7424 */ /* 0x000fe200078e00ff */
[----:B------:R-:W-:Y:S01]  /*36e0*/  FMNMX.FTZ R4, |R4|, |R3|, !PT ;  /* 0x4000000304047209 */ /* 0x000fe20007810200 */
[----:B------:R-:W-:-:S04]  /*36f0*/  IMAD.MOV.U32 R9, RZ, RZ, -0x1 ;  /* 0xffffffffff097424 */ /* 0x000fc800078e00ff */
[----:B------:R-:W-:-:S07]  /*3700*/  IMAD.MOV.U32 R3, RZ, RZ, R4 ;  /* 0x000000ffff037224 */ /* 0x000fce00078e0004 */
[----:B------:R-:W-:Y:S05]  /*3710*/  WARPSYNC.COLLECTIVE R9, `(.L_x_162) ;  /* 0x0000000009087348 */ /* 0x000fea0003c00000 */
[----:B------:R0:W1:Y:S02]  /*3720*/  SHFL.DOWN P0, R8, R3, R10, R12 ;  /* 0x0800000a03087389 */ /* 0x000064000000000c */
[----:B01----:R-:W-:Y:S05]  /*3730*/  ENDCOLLECTIVE ;  /* 0x000000000000791b */ /* 0x003fea0003800000 */
.L_x_162:
[----:B------:R-:W-:Y:S02]  /*3740*/  IMAD.MOV.U32 R10, RZ, RZ, 0x4 ;  /* 0x00000004ff0a7424 */ /* 0x000fe400078e00ff */
[----:B------:R-:W-:-:S05]  /*3750*/  IMAD.MOV.U32 R5, RZ, RZ, R8 ;  /* 0x000000ffff057224 */ /* 0x000fca00078e0008 */
[----:B------:R-:W-:-:S05]  /*3760*/  FMNMX.FTZ R5, |R4|, |R5|, !PT ;  /* 0x4000000504057209 */ /* 0x000fca0007810200 */
[----:B------:R-:W-:-:S07]  /*3770*/  IMAD.MOV.U32 R3, RZ, RZ, R5 ;  /* 0x000000ffff037224 */ /* 0x000fce00078e0005 */
[----:B------:R-:W-:Y:S05]  /*3780*/  WARPSYNC.COLLECTIVE R9, `(.L_x_163) ;  /* 0x0000000009087348 */ /* 0x000fea0003c00000 */
[----:B------:R0:W1:Y:S02]  /*3790*/  SHFL.DOWN P0, R8, R3, R10, R12 ;  /* 0x0800000a03087389 */ /* 0x000064000000000c */
[----:B01----:R-:W-:Y:S05]  /*37a0*/  ENDCOLLECTIVE ;  /* 0x000000000000791b */ /* 0x003fea0003800000 */
.L_x_163:
[----:B------:R-:W-:Y:S02]  /*37b0*/  IMAD.MOV.U32 R10, RZ, RZ, 0x2 ;  /* 0x00000002ff0a7424 */ /* 0x000fe400078e00ff */
[----:B------:R-:W-:-:S05]  /*37c0*/  IMAD.MOV.U32 R6, RZ, RZ, R8 ;  /* 0x000000ffff067224 */ /* 0x000fca00078e0008 */
[----:B------:R-:W-:-:S05]  /*37d0*/  FMNMX.FTZ R6, |R5|, |R6|, !PT ;  /* 0x4000000605067209 */ /* 0x000fca0007810200 */
[----:B------:R-:W-:-:S07]  /*37e0*/  IMAD.MOV.U32 R3, RZ, RZ, R6 ;  /* 0x000000ffff037224 */ /* 0x000fce00078e0006 */
[----:B------:R-:W-:Y:S05]  /*37f0*/  WARPSYNC.COLLECTIVE R9, `(.L_x_164) ;  /* 0x0000000009087348 */ /* 0x000fea0003c00000 */
[----:B------:R0:W1:Y:S02]  /*3800*/  SHFL.DOWN P0, R8, R3, R10, R12 ;  /* 0x0800000a03087389 */ /* 0x000064000000000c */
[----:B01----:R-:W-:Y:S05]  /*3810*/  ENDCOLLECTIVE ;  /* 0x000000000000791b */ /* 0x003fea0003800000 */
.L_x_164:
[----:B------:R-:W-:Y:S02]  /*3820*/  IMAD.MOV.U32 R10, RZ, RZ, 0x1 ;  /* 0x00000001ff0a7424 */ /* 0x000fe400078e00ff */
[----:B------:R-:W-:-:S05]  /*3830*/  IMAD.MOV.U32 R7, RZ, RZ, R8 ;  /* 0x000000ffff077224 */ /* 0x000fca00078e0008 */
[----:B------:R-:W-:-:S05]  /*3840*/  FMNMX.FTZ R7, |R6|, |R7|, !PT ;  /* 0x4000000706077209 */ /* 0x000fca0007810200 */
[----:B------:R-:W-:-:S07]  /*3850*/  IMAD.MOV.U32 R3, RZ, RZ, R7 ;  /* 0x000000ffff037224 */ /* 0x000fce00078e0007 */
[----:B------:R-:W-:Y:S05]  /*3860*/  WARPSYNC.COLLECTIVE R9, `(.L_x_165) ;  /* 0x0000000009087348 */ /* 0x000fea0003c00000 */
[----:B------:R0:W1:Y:S02]  /*3870*/  SHFL.DOWN P0, R8, R3, R10, R12 ;  /* 0x0800000a03087389 */ /* 0x000064000000000c */
[----:B01----:R-:W-:Y:S05]  /*3880*/  ENDCOLLECTIVE ;  /* 0x000000000000791b */ /* 0x003fea0003800000 */
.L_x_165:
[----:B------:R-:W-:Y:S05]  /*3890*/  BRA `(.L_x_166) ;  /* 0xffffffe800f07947 */ /* 0x000fea000383ffff */
.L_x_147:
[----:B------:R-:W-:Y:S01]  /*38a0*/  BSSY B0, `(.L_x_167) ;  /* 0x0000007000007945 */ /* 0x000fe20003800000 */
[----:B------:R-:W-:Y:S02]  /*38b0*/  IMAD.MOV.U32 R10, RZ, RZ, 0x10 ;  /* 0x00000010ff0a7424 */ /* 0x000fe400078e00ff */
[----:B------:R-:W-:Y:S02]  /*38c0*/  IMAD.MOV.U32 R12, RZ, RZ, 0x1f ;  /* 0x0000001fff0c7424 */ /* 0x000fe400078e00ff */
[----:B-1----:R-:W-:-:S07]  /*38d0*/  IMAD.MOV.U32 R9, RZ, RZ, -0x1 ;  /* 0xffffffffff097424 */ /* 0x002fce00078e00ff */
[----:B------:R-:W-:Y:S05]  /*38e0*/  WARPSYNC.COLLECTIVE R9, `(.L_x_168) ;  /* 0x0000000009087348 */ /* 0x000fea0003c00000 */
[----:B------:R0:W1:Y:S02]  /*38f0*/  SHFL.DOWN P0, R8, R3, R10, R12 ;  /* 0x0800000a03087389 */ /* 0x000064000000000c */
[----:B01----:R-:W-:Y:S05]  /*3900*/  ENDCOLLECTIVE ;  /* 0x000000000000791b */ /* 0x003fea0003800000 */
.L_x_168:
[----:B------:R-:W-:Y:S05]  /*3910*/  BSYNC B0 ;  /* 0x0000000000007941 */ /* 0x000fea0003800000 */
.L_x_167:
[----:B------:R-:W-:Y:S02]  /*3920*/  IMAD.MOV.U32 R4, RZ, RZ, R8 ;  /* 0x000000ffff047224 */ /* 0x000fe400078e0008 */
[----:B------:R-:W-:Y:S02]  /*3930*/  IMAD.MOV.U32 R10, RZ, RZ, 0x8 ;  /* 0x00000008ff0a7424 */ /* 0x000fe400078e00ff */
[----:B------:R-:W-:Y:S01]  /*3940*/  FADD.FTZ R4, R4, R3 ;  /* 0x0000000304047221 */ /* 0x000fe20000010000 */
[----:B------:R-:W-:Y:S02]  /*3950*/  IMAD.MOV.U32 R12, RZ, RZ, 0x1f ;  /* 0x0000001fff0c7424 */ /* 0x000fe400078e00ff */
[----:B------:R-:W-:Y:S02]  /*3960*/  IMAD.MOV.U32 R9, RZ, RZ, -0x1 ;  /* 0xffffffffff097424 */ /* 0x000fe400078e00ff */
[----:B------:R-:W-:-:S07]  /*3970*/  IMAD.MOV.U32 R3, RZ, RZ, R4 ;  /* 0x000000ffff037224 */ /* 0x000fce00078e0004 */
[----:B------:R-:W-:Y:S05]  /*3980*/  WARPSYNC.COLLECTIVE R9, `(.L_x_169) ;  /* 0x0000000009087348 */ /* 0x000fea0003c00000 */
[----:B------:R0:W1:Y:S02]  /*3990*/  SHFL.DOWN P0, R8, R3, R10, R12 ;  /* 0x0800000a03087389 */ /* 0x000064000000000c */
[----:B01----:R-:W-:Y:S05]  /*39a0*/  ENDCOLLECTIVE ;  /* 0x000000000000791b */ /* 0x003fea0003800000 */
.L_x_169:
[----:B------:R-:W-:Y:S02]  /*39b0*/  IMAD.MOV.U32 R10, RZ, RZ, 0x4 ;  /* 0x00000004ff0a7424 */ /* 0x000fe400078e00ff */
[----:B------:R-:W-:-:S04]  /*39c0*/  IMAD.MOV.U32 R5, RZ, RZ, R8 ;  /* 0x000000ffff057224 */ /* 0x000fc800078e0008 */
[----:B------:R-:W-:-:S04]  /*39d0*/  FADD.FTZ R5, R4, R5 ;  /* 0x0000000504057221 */ /* 0x000fc80000010000 */
[----:B------:R-:W-:-:S07]  /*39e0*/  IMAD.MOV.U32 R3, RZ, RZ, R5 ;  /* 0x000000ffff037224 */ /* 0x000fce00078e0005 */
[----:B------:R-:W-:Y:S05]  /*39f0*/  WARPSYNC.COLLECTIVE R9, `(.L_x_170) ;  /* 0x0000000009087348 */ /* 0x000fea0003c00000 */
[----:B------:R0:W1:Y:S02]  /*3a00*/  SHFL.DOWN P0, R8, R3, R10, R12 ;  /* 0x0800000a03087389 */ /* 0x000064000000000c */
[----:B01----:R-:W-:Y:S05]  /*3a10*/  ENDCOLLECTIVE ;  /* 0x000000000000791b */ /* 0x003fea0003800000 */
.L_x_170:
[----:B------:R-:W-:Y:S02]  /*3a20*/  IMAD.MOV.U32 R10, RZ, RZ, 0x2 ;  /* 0x00000002ff0a7424 */ /* 0x000fe400078e00ff */
[----:B------:R-:W-:-:S04]  /*3a30*/  IMAD.MOV.U32 R6, RZ, RZ, R8 ;  /* 0x000000ffff067224 */ /* 0x000fc800078e0008 */
[----:B------:R-:W-:-:S04]  /*3a40*/  FADD.FTZ R6, R5, R6 ;  /* 0x0000000605067221 */ /* 0x000fc80000010000 */
[----:B------:R-:W-:-:S07]  /*3a50*/  IMAD.MOV.U32 R3, RZ, RZ, R6 ;  /* 0x000000ffff037224 */ /* 0x000fce00078e0006 */
[----:B------:R-:W-:Y:S05]  /*3a60*/  WARPSYNC.COLLECTIVE R9, `(.L_x_171) ;  /* 0x0000000009087348 */ /* 0x000fea0003c00000 */
[----:B------:R0:W1:Y:S02]  /*3a70*/  SHFL.DOWN P0, R8, R3, R10, R12 ;  /* 0x0800000a03087389 */ /* 0x000064000000000c */
[----:B01----:R-:W-:Y:S05]  /*3a80*/  ENDCOLLECTIVE ;  /* 0x000000000000791b */ /* 0x003fea0003800000 */
.L_x_171:
[----:B------:R-:W-:Y:S02]  /*3a90*/  IMAD.MOV.U32 R10, RZ, RZ, 0x1 ;  /* 0x00000001ff0a7424 */ /* 0x000fe400078e00ff */
[----:B------:R-:W-:-:S04]  /*3aa0*/  IMAD.MOV.U32 R7, RZ, RZ, R8 ;  /* 0x000000ffff077224 */ /* 0x000fc800078e0008 */
[----:B------:R-:W-:-:S04]  /*3ab0*/  FADD.FTZ R7, R6, R7 ;  /* 0x0000000706077221 */ /* 0x000fc80000010000 */
[----:B------:R-:W-:-:S07]  /*3ac0*/  IMAD.MOV.U32 R3, RZ, RZ, R7 ;  /* 0x000000ffff037224 */ /* 0x000fce00078e0007 */
[----:B------:R-:W-:Y:S05]  /*3ad0*/  WARPSYNC.COLLECTIVE R9, `(.L_x_172) ;  /* 0x0000000009087348 */ /* 0x000fea0003c00000 */
[----:B------:R0:W1:Y:S02]  /*3ae0*/  SHFL.DOWN P0, R8, R3, R10, R12 ;  /* 0x0800000a03087389 */ /* 0x000064000000000c */
[----:B01----:R-:W-:Y:S05]  /*3af0*/  ENDCOLLECTIVE ;  /* 0x000000000000791b */ /* 0x003fea0003800000 */
.L_x_172:
[----:B------:R-:W-:Y:S05]  /*3b00*/  BRA `(.L_x_173) ;  /* 0xfffffff400707947 */ /* 0x000fea000383ffff */
.L_x_174:
        /* <DEDUP_REMOVED lines=15> */
.L_x_206:


//--------------------- .text._Z7cleanupPfS_S_S_bi --------------------------
	.section	.text._Z7cleanupPfS_S_S_bi,"ax",@progbits
	.align	128
        .global         _Z7cleanupPfS_S_S_bi
        .type           _Z7cleanupPfS_S_S_bi,@function
        .size           _Z7cleanupPfS_S_S_bi,(.L_x_207 - _Z7cleanupPfS_S_S_bi)
        .other          _Z7cleanupPfS_S_S_bi,@"STO_CUDA_ENTRY STV_DEFAULT"
_Z7cleanupPfS_S_S_bi:
.text._Z7cleanupPfS_S_S_bi:
[----:B------:R-:W-:Y:S01]  /*0000*/  LDC R1, c[0x0][0x37c] ;  /* 0x0000df00ff017b82 */ /* 0x000fe20000000800 */
[----:B------:R-:W0:Y:S01]  /*0010*/  S2R R0, SR_CTAID.X ;  /* 0x0000000000007919 */ /* 0x000e220000002500 */
[----:B------:R-:W1:Y:S01]  /*0020*/  LDCU.64 UR6, c[0x0][0x358] ;  /* 0x00006b00ff0677ac */ /* 0x000e620008000a00 */
[----:B0-----:R-:W-:-:S13]  /*0030*/  ISETP.NE.AND P0, PT, R0, RZ, PT ;  /* 0x000000ff0000720c */ /* 0x001fda0003f05270 */
[----:B-1----:R-:W-:Y:S05]  /*0040*/  @P0 BRA `(.L_x_175) ;  /* 0x0000000800d80947 */ /* 0x002fea0003800000 */
[----:B------:R-:W0:Y:S01]  /*0050*/  S2R R2, SR_TID.X ;  /* 0x0000000000027919 */ /* 0x000e220000002100 */
[----:B------:R-:W-:Y:S01]  /*0060*/  IMAD.MOV.U32 R3, RZ, RZ, RZ ;  /* 0x000000ffff037224 */ /* 0x000fe200078e00ff */
[----:B0-----:R-:W-:-:S13]  /*0070*/  ISETP.GT.U32.AND P0, PT, R2, 0x13f, PT ;  /* 0x0000013f0200780c */ /* 0x001fda0003f04070 */
[----:B------:R-:W0:Y:S02]  /*0080*/  @!P0 LDC.64 R8, c[0x0][0x380] ;  /* 0x0000e000ff088b82 */ /* 0x000e240000000a00 */
[----:B0-----:R-:W-:-:S05]  /*0090*/  @!P0 IMAD.WIDE.U32 R8, R2, 0x4, R8 ;  /* 0x0000000402088825 */ /* 0x001fca00078e0008 */
[----:B------:R-:W2:Y:S01]  /*00a0*/  @!P0 LDG.E R3, desc[UR6][R8.64] ;  /* 0x0000000608038981 */ /* 0x000ea2000c1e1900 */
[----:B------:R-:W0:Y:S01]  /*00b0*/  LDCU UR8, c[0x0][0x360] ;  /* 0x00006c00ff0877ac */ /* 0x000e220008000800 */
[----:B------:R-:W0:Y:S01]  /*00c0*/  LDC R4, c[0x0][0x364] ;  /* 0x0000d900ff047b82 */ /* 0x000e220000000800 */
[----:B------:R-:W1:Y:S01]  /*00d0*/  S2R R5, SR_TID.Y ;  /* 0x0000000000057919 */ /* 0x000e620000002200 */
[----:B------:R-:W-:-:S06]  /*00e0*/  UMOV UR4, 0x400 ;  /* 0x0000040000047882 */ /* 0x000fcc0000000000 */
[----:B------:R-:W3:Y:S01]  /*00f0*/  S2UR UR5, SR_CgaCtaId ;  /* 0x00000000000579c3 */ /* 0x000ee20000008800 */
[----:B0-----:R-:W-:-:S05]  /*0100*/  IMAD R4, R4, UR8, RZ ;  /* 0x0000000804047c24 */ /* 0x001fca000f8e02ff */
[C---:B------:R-:W-:Y:S02]  /*0110*/  ISETP.GE.U32.AND P0, PT, R4.reuse, 0x40, PT ;  /* 0x000000400400780c */ /* 0x040fe40003f06070 */
[----:B------:R-:W-:Y:S01]  /*0120*/  ISETP.GE.U32.AND P1, PT, R4, 0x80, PT ;  /* 0x000000800400780c */ /* 0x000fe20003f26070 */
[----:B---3--:R-:W-:Y:S01]  /*0130*/  ULEA UR4, UR5, UR4, 0x18 ;  /* 0x0000000405047291 */ /* 0x008fe2000f8ec0ff */
[----:B-1----:R-:W-:-:S05]  /*0140*/  IMAD R5, R5, UR8, R2 ;  /* 0x0000000805057c24 */ /* 0x002fca000f8e0202 */
[----:B------:R-:W-:-:S05]  /*0150*/  LEA R6, R5, UR4, 0x2 ;  /* 0x0000000405067c11 */ /* 0x000fca000f8e10ff */
[----:B--2---:R0:W-:Y:S01]  /*0160*/  @P0 STS [R6], R3 ;  /* 0x0000000306000388 */ /* 0x0041e20000000800 */
        /* <DEDUP_REMOVED lines=141> */
.L_x_176:
        /* <DEDUP_REMOVED lines=16> */
.L_x_190:
[----:B-1----:R-:W-:-:S07]  /*0b40*/  FADD.FTZ R5, R7, R8 ;  /* 0x0000000807057221 */ /* 0x002fce0000010000 */
.L_x_177:
[----:B------:R-:W-:Y:S01]  /*0b50*/  ISETP.NE.AND P0, PT, R2, RZ, PT ;  /* 0x000000ff0200720c */ /* 0x000fe20003f05270 */
[----:B------:R-:W-:Y:S05]  /*0b60*/  WARPSYNC.ALL ;  /* 0x0000000000007948 */ /* 0x000fea0003800000 */
[----:B------:R-:W-:Y:S08]  /*0b70*/  BAR.SYNC.DEFER_BLOCKING 0x0 ;  /* 0x0000000000007b1d */ /* 0x000ff00000010000 */
[----:B0-----:R-:W0:Y:S01]  /*0b80*/  @!P0 LDC.64 R2, c[0x0][0x390] ;  /* 0x0000e400ff028b82 */ /* 0x001e220000000a00 */
[----:B------:R-:W0:Y:S02]  /*0b90*/  @!P0 MUFU.SQRT R5, R5 ;  /* 0x0000000500058308 */ /* 0x000e240000002000 */
[----:B0-----:R0:W-:Y:S02]  /*0ba0*/  @!P0 STG.E desc[UR6][R2.64], R5 ;  /* 0x0000000502008986 */ /* 0x0011e4000c101906 */
.L_x_175:
[----:B------:R-:W2:Y:S02]  /*0bb0*/  LDCU.U8 UR4, c[0x0][0x3a0] ;  /* 0x00007400ff0477ac */ /* 0x000ea40008000000 */
[----:B--2---:R-:W-:-:S06]  /*0bc0*/  UPRMT UR4, UR4, 0x8880, URZ ;  /* 0x0000888004047896 */ /* 0x004fcc00080000ff */
[----:B------:R-:W-:-:S13]  /*0bd0*/  ISETP.NE.AND P0, PT, RZ, UR4, PT ;  /* 0x00000004ff007c0c */ /* 0x000fda000bf05270 */
[----:B------:R-:W-:Y:S05]  /*0be0*/  @!P0 EXIT ;  /* 0x000000000000894d */ /* 0x000fea0003800000 */
[----:B0-----:R-:W0:Y:S01]  /*0bf0*/  S2R R2, SR_TID.X ;  /* 0x0000000000027919 */ /* 0x001e220000002100 */
[----:B------:R-:W0:Y:S01]  /*0c00*/  LDCU UR4, c[0x0][0x3a4] ;  /* 0x00007480ff0477ac */ /* 0x000e220008000800 */
[----:B------:R-:W-:Y:S01]  /*0c10*/  BSSY.RECONVERGENT B0, `(.L_x_179) ;  /* 0x0000013000007945 */ /* 0x000fe20003800200 */
[----:B------:R-:W-:Y:S01]  /*0c20*/  IMAD.MOV.U32 R3, RZ, RZ, RZ ;  /* 0x000000ffff037224 */ /* 0x000fe200078e00ff */
[----:B-1----:R-:W1:Y:S01]  /*0c30*/  S2R R9, SR_TID.Y ;  /* 0x0000000000097919 */ /* 0x002e620000002200 */
[----:B------:R-:W2:Y:S01]  /*0c40*/  LDCU.64 UR8, c[0x0][0x388] ;  /* 0x00007100ff0877ac */ /* 0x000ea20008000a00 */
[----:B0-----:R-:W-:-:S13]  /*0c50*/  ISETP.GE.AND P0, PT, R2, UR4, PT ;  /* 0x0000000402007c0c */ /* 0x001fda000bf06270 */
[----:B-12---:R-:W-:Y:S05]  /*0c60*/  @P0 BRA `(.L_x_180) ;  /* 0x0000000000340947 */ /* 0x006fea0003800000 */
[----:B------:R-:W0:Y:S01]  /*0c70*/  LDC R8, c[0x0][0x360] ;  /* 0x0000d800ff087b82 */ /* 0x000e220000000800 */
[----:B------:R-:W-:Y:S02]  /*0c80*/  IMAD R6, R0, UR4, RZ ;  /* 0x0000000400067c24 */ /* 0x000fe4000f8e02ff */
[----:B------:R-:W-:Y:S02]  /*0c90*/  IMAD.MOV.U32 R3, RZ, RZ, RZ ;  /* 0x000000ffff037224 */ /* 0x000fe400078e00ff */
[----:B------:R-:W-:-:S07]  /*0ca0*/  IMAD.MOV.U32 R7, RZ, RZ, R2 ;  /* 0x000000ffff077224 */ /* 0x000fce00078e0002 */
.L_x_181:
[----:B------:R-:W-:-:S04]  /*0cb0*/  IADD3 R5, P0, PT, R6, R7, RZ ;  /* 0x0000000706057210 */ /* 0x000fc80007f1e0ff */
[----:B------:R-:W-:Y:S02]  /*0cc0*/  LEA.HI.X.SX32 R10, R7, RZ, 0x1, P0 ;  /* 0x000000ff070a7211 */ /* 0x000fe400000f0eff */
[----:B------:R-:W-:-:S04]  /*0cd0*/  LEA R4, P0, R5, UR8, 0x2 ;  /* 0x0000000805047c11 */ /* 0x000fc8000f8010ff */
[----:B------:R-:W-:-:S05]  /*0ce0*/  LEA.HI.X R5, R5, UR9, R10, 0x2, P0 ;  /* 0x0000000905057c11 */ /* 0x000fca00080f140a */
[----:B------:R-:W2:Y:S01]  /*0cf0*/  LDG.E R4, desc[UR6][R4.64] ;  /* 0x0000000604047981 */ /* 0x000ea2000c1e1900 */
[----:B0-----:R-:W-:-:S05]  /*0d00*/  IMAD.IADD R7, R8, 0x1, R7 ;  /* 0x0000000108077824 */ /* 0x001fca00078e0207 */
[----:B------:R-:W-:Y:S01]  /*0d10*/  ISETP.GE.AND P0, PT, R7, UR4, PT ;  /* 0x0000000407007c0c */ /* 0x000fe2000bf06270 */
[----:B--2---:R-:W-:-:S12]  /*0d20*/  FADD.FTZ R3, R4, R3 ;  /* 0x0000000304037221 */ /* 0x004fd80000010000 */
[----:B------:R-:W-:Y:S05]  /*0d30*/  @!P0 BRA `(.L_x_181) ;  /* 0xfffffffc00dc8947 */ /* 0x000fea000383ffff */
.L_x_180:
[----:B------:R-:W-:Y:S05]  /*0d40*/  BSYNC.RECONVERGENT B0 ;  /* 0x0000000000007941 */ /* 0x000fea0003800200 */
.L_x_179:
[----:B------:R-:W0:Y:S01]  /*0d50*/  LDCU UR8, c[0x0][0x360] ;  /* 0x00006c00ff0877ac */ /* 0x000e220008000800 */
[----:B------:R-:W1:Y:S01]  /*0d60*/  LDC R4, c[0x0][0x364] ;  /* 0x0000d900ff047b82 */ /* 0x000e620000000800 */
[----:B------:R-:W-:-:S07]  /*0d70*/  UMOV UR4, 0x400 ;  /* 0x0000040000047882 */ /* 0x000fce0000000000 */
[----:B------:R-:W2:Y:S01]  /*0d80*/  S2UR UR5, SR_CgaCtaId ;  /* 0x00000000000579c3 */ /* 0x000ea20000008800 */
[----:B0-----:R-:W-:Y:S02]  /*0d90*/  IMAD R5, R9, UR8, R2 ;  /* 0x0000000809057c24 */ /* 0x001fe4000f8e0202 */
[----:B-1----:R-:W-:-:S05]  /*0da0*/  IMAD R4, R4, UR8, RZ ;  /* 0x0000000804047c24 */ /* 0x002fca000f8e02ff */
[C---:B------:R-:W-:Y:S02]  /*0db0*/  ISETP.GE.U32.AND P0, PT, R4.reuse, 0x40, PT ;  /* 0x000000400400780c */ /* 0x040fe40003f06070 */
[----:B------:R-:W-:Y:S01]  /*0dc0*/  ISETP.GE.U32.AND P1, PT, R4, 0x80, PT ;  /* 0x000000800400780c */ /* 0x000fe20003f26070 */
[----:B--2---:R-:W-:-:S06]  /*0dd0*/  ULEA UR4, UR5, UR4, 0x18 ;  /* 0x0000000405047291 */ /* 0x004fcc000f8ec0ff */
        /* <DEDUP_REMOVED lines=143> */
.L_x_182:
        /* <DEDUP_REMOVED lines=16> */
.L_x_196:
[----:B-1----:R-:W-:-:S07]  /*17d0*/  FADD.FTZ R5, R7, R8 ;  /* 0x0000000807057221 */ /* 0x002fce0000010000 */
.L_x_183:
[----:B------:R-:W-:Y:S05]  /*17e0*/  WARPSYNC.ALL ;  /* 0x0000000000007948 */ /* 0x000fea0003800000 */
[----:B------:R-:W-:Y:S01]  /*17f0*/  BAR.SYNC.DEFER_BLOCKING 0x0 ;  /* 0x0000000000007b1d */ /* 0x000fe20000010000 */
[----:B------:R-:W-:-:S13]  /*1800*/  ISETP.NE.AND P0, PT, R2, RZ, PT ;  /* 0x000000ff0200720c */ /* 0x000fda0003f05270 */
[----:B------:R-:W-:Y:S05]  /*1810*/  @P0 EXIT ;  /* 0x000000000000094d */ /* 0x000fea0003800000 */
[----:B0-----:R-:W0:Y:S01]  /*1820*/  LDC.64 R2, c[0x0][0x398] ;  /* 0x0000e600ff027b82 */ /* 0x001e220000000a00 */
[----:B------:R-:W2:Y:S01]  /*1830*/  MUFU.SQRT R5, R5 ;  /* 0x0000000500057308 */ /* 0x000ea20000002000 */
[----:B0-----:R-:W-:-:S05]  /*1840*/  IMAD.WIDE.U32 R2, R0, 0x4, R2 ;  /* 0x0000000400027825 */ /* 0x001fca00078e0002 */
[----:B--2---:R-:W-:Y:S01]  /*1850*/  STG.E desc[UR6][R2.64], R5 ;  /* 0x0000000502007986 */ /* 0x004fe2000c101906 */
[----:B------:R-:W-:Y:S05]  /*1860*/  EXIT ;  /* 0x000000000000794d */ /* 0x000fea0003800000 */
.L_x_178:
[----:B------:R-:W-:Y:S02]  /*1870*/  HFMA2 R12, -RZ, RZ, 0, 1.847743988037109375e-06 ;  /* 0x0000001fff0c7431 */ /* 0x000fe400000001ff */
[----:B------:R-:W-:Y:S02]  /*1880*/  IMAD.MOV.U32 R10, RZ, RZ, 0x10 ;  /* 0x00000010ff0a7424 */ /* 0x000fe400078e00ff */
[----:B-1----:R-:W-:-:S07]  /*1890*/  IMAD.MOV.U32 R9, RZ, RZ, -0x1 ;  /* 0xffffffffff097424 */ /* 0x002fce00078e00ff */
[----:B------:R-:W-:Y:S05]  /*18a0*/  WARPSYNC.COLLECTIVE R9, `(.L_x_185) ;  /* 0x0000000009087348 */ /* 0x000fea0003c00000 */
[----:B------:R0:W1:Y:S02]  /*18b0*/  SHFL.DOWN P0, R8, R3, R10, R12 ;  /* 0x0800000a03087389 */ /* 0x000064000000000c */
[----:B01----:R-:W-:Y:S05]  /*18c0*/  ENDCOLLECTIVE ;  /* 0x000000000000791b */ /* 0x003fea0003800000 */
.L_x_185:
[----:B------:R-:W-:Y:S02]  /*18d0*/  IMAD.MOV.U32 R10, RZ, RZ, 0x8 ;  /* 0x00000008ff0a7424 */ /* 0x000fe400078e00ff */
[----:B------:R-:W-:-:S04]  /*18e0*/  IMAD.MOV.U32 R4, RZ, RZ, R8 ;  /* 0x000000ffff047224 */ /* 0x000fc800078e0008 */
[----:B------:R-:W-:-:S04]  /*18f0*/  FADD.FTZ R4, R4, R3 ;  /* 0x0000000304047221 */ /* 0x000fc80000010000 */
[----:B------:R-:W-:-:S07]  /*1900*/  IMAD.MOV.U32 R3, RZ, RZ, R4 ;  /* 0x000000ffff037224 */ /* 0x000fce00078e0004 */
[----:B------:R-:W-:Y:S05]  /*1910*/  WARPSYNC.COLLECTIVE R9, `(.L_x_186) ;  /* 0x0000000009087348 */ /* 0x000fea0003c00000 */
[----:B------:R0:W1:Y:S02]  /*1920*/  SHFL.DOWN P0, R8, R3, R10, R12 ;  /* 0x0800000a03087389 */ /* 0x000064000000000c */
[----:B01----:R-:W-:Y:S05]  /*1930*/  ENDCOLLECTIVE ;  /* 0x000000000000791b */ /* 0x003fea0003800000 */
.L_x_186:
[----:B------:R-:W-:Y:S02]  /*1940*/  IMAD.MOV.U32 R10, RZ, RZ, 0x4 ;  /* 0x00000004ff0a7424 */ /* 0x000fe400078e00ff */
[----:B------:R-:W-:-:S04]  /*1950*/  IMAD.MOV.U32 R5, RZ, RZ, R8 ;  /* 0x000000ffff057224 */ /* 0x000fc800078e0008 */
[----:B------:R-:W-:-:S05]  /*1960*/  FADD.FTZ R5, R4, R5 ;  /* 0x0000000504057221 */ /* 0x000fca0000010000 */
[----:B------:R-:W-:-:S07]  /*1970*/  MOV R3, R5 ;  /* 0x0000000500037202 */ /* 0x000fce0000000f00 */
[----:B------:R-:W-:Y:S05]  /*1980*/  WARPSYNC.COLLECTIVE R9, `(.L_x_187) ;  /* 0x0000000009087348 */ /* 0x000fea0003c00000 */
[----:B------:R0:W1:Y:S02]  /*1990*/  SHFL.DOWN P0, R8, R3, R10, R12 ;  /* 0x0800000a03087389 */ /* 0x000064000000000c */
[----:B01----:R-:W-:Y:S05]  /*19a0*/  ENDCOLLECTIVE ;  /* 0x000000000000791b */ /* 0x003fea0003800000 */
.L_x_187:
[----:B------:R-:W-:Y:S02]  /*19b0*/  IMAD.MOV.U32 R10, RZ, RZ, 0x2 ;  /* 0x00000002ff0a7424 */ /* 0x000fe400078e00ff */
[----:B------:R-:W-:-:S04]  /*19c0*/  IMAD.MOV.U32 R6, RZ, RZ, R8 ;  /* 0x000000ffff067224 */ /* 0x000fc800078e0008 */
[----:B------:R-:W-:-:S04]  /*19d0*/  FADD.FTZ R6, R5, R6 ;  /* 0x0000000605067221 */ /* 0x000fc80000010000 */
[----:B------:R-:W-:-:S07]  /*19e0*/  IMAD.MOV.U32 R3, RZ, RZ, R6 ;  /* 0x000000ffff037224 */ /* 0x000fce00078e0006 */
[----:B------:R-:W-:Y:S05]  /*19f0*/  WARPSYNC.COLLECTIVE R9, `(.L_x_188) ;  /* 0x0000000009087348 */ /* 0x000fea0003c00000 */
[----:B------:R0:W1:Y:S02]  /*1a00*/  SHFL.DOWN P0, R8, R3, R10, R12 ;  /* 0x0800000a03087389 */ /* 0x000064000000000c */
[----:B01----:R-:W-:Y:S05]  /*1a10*/  ENDCOLLECTIVE ;  /* 0x000000000000791b */ /* 0x003fea0003800000 */
.L_x_188:
[----:B------:R-:W-:Y:S02]  /*1a20*/  IMAD.MOV.U32 R10, RZ, RZ, 0x1 ;  /* 0x00000001ff0a7424 */ /* 0x000fe400078e00ff */
[----:B------:R-:W-:-:S04]  /*1a30*/  IMAD.MOV.U32 R7, RZ, RZ, R8 ;  /* 0x000000ffff077224 */ /* 0x000fc800078e0008 */
[----:B------:R-:W-:-:S05]  /*1a40*/  FADD.FTZ R7, R6, R7 ;  /* 0x0000000706077221 */ /* 0x000fca0000010000 */
[----:B------:R-:W-:-:S07]  /*1a50*/  MOV R3, R7 ;  /* 0x0000000700037202 */ /* 0x000fce0000000f00 */
[----:B------:R-:W-:Y:S05]  /*1a60*/  WARPSYNC.COLLECTIVE R9, `(.L_x_189) ;  /* 0x0000000009087348 */ /* 0x000fea0003c00000 */
[----:B------:R0:W1:Y:S02]  /*1a70*/  SHFL.DOWN P0, R8, R3, R10, R12 ;  /* 0x0800000a03087389 */ /* 0x000064000000000c */
[----:B01----:R-:W-:Y:S05]  /*1a80*/  ENDCOLLECTIVE ;  /* 0x000000000000791b */ /* 0x003fea0003800000 */
.L_x_189:
[----:B------:R-:W-:Y:S05]  /*1a90*/  BRA `(.L_x_190) ;  /* 0xfffffff000287947 */ /* 0x000fea000383ffff */
.L_x_184:
[----:B------:R-:W-:Y:S02]  /*1aa0*/  IMAD.MOV.U32 R10, RZ, RZ, 0x10 ;  /* 0x00000010ff0a7424 */ /* 0x000fe400078e00ff */
[----:B------:R-:W-:Y:S02]  /*1ab0*/  IMAD.MOV.U32 R12, RZ, RZ, 0x1f ;  /* 0x0000001fff0c7424 */ /* 0x000fe400078e00ff */
[----:B-1----:R-:W-:-:S07]  /*1ac0*/  IMAD.MOV.U32 R9, RZ, RZ, -0x1 ;  /* 0xffffffffff097424 */ /* 0x002fce00078e00ff */
[----:B------:R-:W-:Y:S05]  /*1ad0*/  WARPSYNC.COLLECTIVE R9, `(.L_x_191) ;  /* 0x0000000009087348 */ /* 0x000fea0003c00000 */
[----:B------:R0:W1:Y:S02]  /*1ae0*/  SHFL.DOWN P0, R8, R3, R10, R12 ;  /* 0x0800000a03087389 */ /* 0x000064000000000c */
[----:B01----:R-:W-:Y:S05]  /*1af0*/  ENDCOLLECTIVE ;  /* 0x000000000000791b */ /* 0x003fea0003800000 */
.L_x_191:
[----:B------:R-:W-:Y:S02]  /*1b00*/  IMAD.MOV.U32 R10, RZ, RZ, 0x8 ;  /* 0x00000008ff0a7424 */ /* 0x000fe400078e00ff */
[----:B------:R-:W-:-:S04]  /*1b10*/  IMAD.MOV.U32 R4, RZ, RZ, R8 ;  /* 0x000000ffff047224 */ /* 0x000fc800078e0008 */
[----:B------:R-:W-:-:S05]  /*1b20*/  FADD.FTZ R4, R4, R3 ;  /* 0x0000000304047221 */ /* 0x000fca0000010000 */
[----:B------:R-:W-:-:S07]  /*1b30*/  MOV R3, R4 ;  /* 0x0000000400037202 */ /* 0x000fce0000000f00 */
[----:B------:R-:W-:Y:S05]  /*1b40*/  WARPSYNC.COLLECTIVE R9, `(.L_x_192) ;  /* 0x0000000009087348 */ /* 0x000fea0003c00000 */
[----:B------:R0:W1:Y:S02]  /*1b50*/  SHFL.DOWN P0, R8, R3, R10, R12 ;  /* 0x0800000a03087389 */ /* 0x000064000000000c */
[----:B01----:R-:W-:Y:S05]  /*1b60*/  ENDCOLLECTIVE ;  /* 0x000000000000791b */ /* 0x003fea0003800000 */
.L_x_192:
[----:B------:R-:W-:Y:S02]  /*1b70*/  IMAD.MOV.U32 R10, RZ, RZ, 0x4 ;  /* 0x00000004ff0a7424 */ /* 0x000fe400078e00ff */
[----:B------:R-:W-:-:S04]  /*1b80*/  IMAD.MOV.U32 R5, RZ, RZ, R8 ;  /* 0x000000ffff057224 */ /* 0x000fc800078e0008 */
[----:B------:R-:W-:-:S04]  /*1b90*/  FADD.FTZ R5, R4, R5 ;  /* 0x0000000504057221 */ /* 0x000fc80000010000 */
[----:B------:R-:W-:-:S07]  /*1ba0*/  IMAD.MOV.U32 R3, RZ, RZ, R5 ;  /* 0x000000ffff037224 */ /* 0x000fce00078e0005 */
[----:B------:R-:W-:Y:S05]  /*1bb0*/  WARPSYNC.COLLECTIVE R9, `(.L_x_193) ;  /* 0x0000000009087348 */ /* 0x000fea0003c00000 */
[----:B------:R0:W1:Y:S02]  /*1bc0*/  SHFL.DOWN P0, R8, R3, R10, R12 ;  /* 0x0800000a03087389 */ /* 0x000064000000000c */
[----:B01----:R-:W-:Y:S05]  /*1bd0*/  ENDCOLLECTIVE ;  /* 0x000000000000791b */ /* 0x003fea0003800000 */
.L_x_193:
[----:B------:R-:W-:Y:S02]  /*1be0*/  IMAD.MOV.U32 R10, RZ, RZ, 0x2 ;  /* 0x00000002ff0a7424 */ /* 0x000fe400078e00ff */
[----:B------:R-:W-:-:S04]  /*1bf0*/  IMAD.MOV.U32 R6, RZ, RZ, R8 ;  /* 0x000000ffff067224 */ /* 0x000fc800078e0008 */
[----:B------:R-:W-:-:S05]  /*1c00*/  FADD.FTZ R6, R5, R6 ;  /* 0x0000000605067221 */ /* 0x000fca0000010000 */
[----:B------:R-:W-:-:S07]  /*1c10*/  MOV R3, R6 ;  /* 0x0000000600037202 */ /* 0x000fce0000000f00 */
[----:B------:R-:W-:Y:S05]  /*1c20*/  WARPSYNC.COLLECTIVE R9, `(.L_x_194) ;  /* 0x0000000009087348 */ /* 0x000fea0003c00000 */
[----:B------:R0:W1:Y:S02]  /*1c30*/  SHFL.DOWN P0, R8, R3, R10, R12 ;  /* 0x0800000a03087389 */ /* 0x000064000000000c */
[----:B01----:R-:W-:Y:S05]  /*1c40*/  ENDCOLLECTIVE ;  /* 0x000000000000791b */ /* 0x003fea0003800000 */
.L_x_194:
[----:B------:R-:W-:Y:S02]  /*1c50*/  IMAD.MOV.U32 R10, RZ, RZ, 0x1 ;  /* 0x00000001ff0a7424 */ /* 0x000fe400078e00ff */
[----:B------:R-:W-:-:S04]  /*1c60*/  IMAD.MOV.U32 R7, RZ, RZ, R8 ;  /* 0x000000ffff077224 */ /* 0x000fc800078e0008 */
[----:B------:R-:W-:-:S04]  /*1c70*/  FADD.FTZ R7, R6, R7 ;  /* 0x0000000706077221 */ /* 0x000fc80000010000 */
[----:B------:R-:W-:-:S07]  /*1c80*/  IMAD.MOV.U32 R3, RZ, RZ, R7 ;  /* 0x000000ffff037224 */ /* 0x000fce00078e0007 */
[----:B------:R-:W-:Y:S05]  /*1c90*/  WARPSYNC.COLLECTIVE R9, `(.L_x_195) ;  /* 0x0000000009087348 */ /* 0x000fea0003c00000 */
[----:B------:R0:W1:Y:S02]  /*1ca0*/  SHFL.DOWN P0, R8, R3, R10, R12 ;  /* 0x0800000a03087389 */ /* 0x000064000000000c */
[----:B01----:R-:W-:Y:S05]  /*1cb0*/  ENDCOLLECTIVE ;  /* 0x000000000000791b */ /* 0x003fea0003800000 */
.L_x_195:
[----:B------:R-:W-:Y:S05]  /*1cc0*/  BRA `(.L_x_196) ;  /* 0xfffffff800c07947 */ /* 0x000fea000383ffff */
.L_x_197:
        /* <DEDUP_REMOVED lines=11> */
.L_x_207:


//--------------------- .nv.shared._Z25multi_tensor_apply_kernelI18TensorListMetadataILi1EE14MaxNormFunctorIN3c104HalfEEJPfS6_biEEvlPViT_T0_DpT1_ --------------------------
	.section	.nv.shared._Z25multi_tensor_apply_kernelI18TensorListMetadataILi1EE14MaxNormFunctorIN3c104HalfEEJPfS6_biEEvlPViT_T0_DpT1_,"aw",@nobits
	.sectionflags	@""
	.align	4
.nv.shared._Z25multi_tensor_apply_kernelI18TensorListMetadataILi1EE14MaxNormFunctorIN3c104HalfEEJPfS6_biEEvlPViT_T0_DpT1_:
	.zero		3072


//--------------------- .nv.shared.reserved.0     --------------------------
	.section	.nv.shared.reserved.0,"aw",@nobits
	.weak		__nv_reservedSMEM_offset_0_alias
	.size		__nv_reservedSMEM_offset_0_alias, 0, 64
	.other		__nv_reservedSMEM_offset_0_alias,@"STO_CUDA_RESERVED_SHARED STV_DEFAULT"
__nv_reservedSMEM_offset_0_alias:
	.zero		0
	.zero		64


//--------------------- .nv.global                --------------------------
	.section	.nv.global,"aw",@nobits
.nv.global:
	.type		_ZN60_INTERNAL_14a5a7e7_29_multi_tensor_l2norm_kernel_cu_0ab45fc84cuda3std3__48in_placeE,@object
	.size		_ZN60_INTERNAL_14a5a7e7_29_multi_tensor_l2norm_kernel_cu_0ab45fc84cuda3std3__48in_placeE,(_ZN60_INTERNAL_14a5a7e7_29_multi_tensor_l2norm_kernel_cu_0ab45fc84cuda3std6ranges3__45__cpo8distanceE - _ZN60_INTERNAL_14a5a7e7_29_multi_tensor_l2norm_kernel_cu_0ab45fc84cuda3std3__48in_placeE)
_ZN60_INTERNAL_14a5a7e7_29_multi_tensor_l2norm_kernel_cu_0ab45fc84cuda3std3__48in_placeE:
	.zero		1
	.type		_ZN60_INTERNAL_14a5a7e7_29_multi_tensor_l2norm_kernel_cu_0ab45fc84cuda3std6ranges3__45__cpo8distanceE,@object
	.size		_ZN60_INTERNAL_14a5a7e7_29_multi_tensor_l2norm_kernel_cu_0ab45fc84cuda3std6ranges3__45__cpo8distanceE,(_ZN60_INTERNAL_14a5a7e7_29_multi_tensor_l2norm_kernel_cu_0ab45fc84cuda3std3__45__cpo6cbeginE - _ZN60_INTERNAL_14a5a7e7_29_multi_tensor_l2norm_kernel_cu_0ab45fc84cuda3std6ranges3__45__cpo8distanceE)
_ZN60_INTERNAL_14a5a7e7_29_multi_tensor_l2norm_kernel_cu_0ab45fc84cuda3std6ranges3__45__cpo8distanceE:
	.zero		1
	.type		_ZN60_INTERNAL_14a5a7e7_29_multi_tensor_l2norm_kernel_cu_0ab45fc84cuda3std3__45__cpo6cbeginE,@object
	.size		_ZN60_INTERNAL_14a5a7e7_29_multi_tensor_l2norm_kernel_cu_0ab45fc84cuda3std3__45__cpo6cbeginE,(_ZN60_INTERNAL_14a5a7e7_29_multi_tensor_l2norm_kernel_cu_0ab45fc84cuda3std6ranges3__45__cpo7advanceE - _ZN60_INTERNAL_14a5a7e7_29_multi_tensor_l2norm_kernel_cu_0ab45fc84cuda3std3__45__cpo6cbeginE)
_ZN60_INTERNAL_14a5a7e7_29_multi_tensor_l2norm_kernel_cu_0ab45fc84cuda3std3__45__cpo6cbeginE:
	.zero		1
	.type		_ZN60_INTERNAL_14a5a7e7_29_multi_tensor_l2norm_kernel_cu_0ab45fc84cuda3std6ranges3__45__cpo7advanceE,@object
	.size		_ZN60_INTERNAL_14a5a7e7_29_multi_tensor_l2norm_kernel_cu_0ab45fc84cuda3std6ranges3__45__cpo7advanceE,(_ZN60_INTERNAL_14a5a7e7_29_multi_tensor_l2norm_kernel_cu_0ab45fc84cuda3std3__45__cpo7crbeginE - _ZN60_INTERNAL_14a5a7e7_29_multi_tensor_l2norm_kernel_cu_0ab45fc84cuda3std6ranges3__45__cpo7advanceE)
_ZN60_INTERNAL_14a5a7e7_29_multi_tensor_l2norm_kernel_cu_0ab45fc84cuda3std6ranges3__45__cpo7advanceE:
	.zero		1
	.type		_ZN60_INTERNAL_14a5a7e7_29_multi_tensor_l2norm_kernel_cu_0ab45fc84cuda3std3__45__cpo7crbeginE,@object
	.size		_ZN60_INTERNAL_14a5a7e7_29_multi_tensor_l2norm_kernel_cu_0ab45fc84cuda3std3__45__cpo7crbeginE,(_ZN60_INTERNAL_14a5a7e7_29_multi_tensor_l2norm_kernel_cu_0ab45fc84cuda3std6ranges3__45__cpo4dataE - _ZN60_INTERNAL_14a5a7e7_29_multi_tensor_l2norm_kernel_cu_0ab45fc84cuda3std3__45__cpo7crbeginE)
_ZN60_INTERNAL_14a5a7e7_29_multi_tensor_l2norm_kernel_cu_0ab45fc84cuda3std3__45__cpo7crbeginE:
	.zero		1
	.type		_ZN60_INTERNAL_14a5a7e7_29_multi_tensor_l2norm_kernel_cu_0ab45fc84cuda3std6ranges3__45__cpo4dataE,@object
	.size		_ZN60_INTERNAL_14a5a7e7_29_multi_tensor_l2norm_kernel_cu_0ab45fc84cuda3std6ranges3__45__cpo4dataE,(_ZN60_INTERNAL_14a5a7e7_29_multi_tensor_l2norm_kernel_cu_0ab45fc84cuda3std6ranges3__45__cpo5beginE - _ZN60_INTERNAL_14a5a7e7_29_multi_tensor_l2norm_kernel_cu_0ab45fc84cuda3std6ranges3__45__cpo4dataE)
_ZN60_INTERNAL_14a5a7e7_29_multi_tensor_l2norm_kernel_cu_0ab45fc84cuda3std6ranges3__45__cpo4dataE:
	.zero		1
	.type		_ZN60_INTERNAL_14a5a7e7_29_multi_tensor_l2norm_kernel_cu_0ab45fc84cuda3std6ranges3__45__cpo5beginE,@object
	.size		_ZN60_INTERNAL_14a5a7e7_29_multi_tensor_l2norm_kernel_cu_0ab45fc84cuda3std6ranges3__45__cpo5beginE,(_ZN60_INTERNAL_14a5a7e7_29_multi_tensor_l2norm_kernel_cu_0ab45fc84cuda3std3__462_GLOBAL__N__14a5a7e7_29_multi_tensor_l2norm_kernel_cu_0ab45fc86ignoreE - _ZN60_INTERNAL_14a5a7e7_29_multi_tensor_l2norm_kernel_cu_0ab45fc84cuda3std6ranges3__45__cpo5beginE)
_ZN60_INTERNAL_14a5a7e7_29_multi_tensor_l2norm_kernel_cu_0ab45fc84cuda3std6ranges3__45__cpo5beginE:
	.zero		1
	.type		_ZN60_INTERNAL_14a5a7e7_29_multi_tensor_l2norm_kernel_cu_0ab45fc84cuda3std3__462_GLOBAL__N__14a5a7e7_29_multi_tensor_l2norm_kernel_cu_0ab45fc86ignoreE,@object
	.size		_ZN60_INTERNAL_14a5a7e7_29_multi_tensor_l2norm_kernel_cu_0ab45fc84cuda3std3__462_GLOBAL__N__14a5a7e7_29_multi_tensor_l2norm_kernel_cu_0ab45fc86ignoreE,(_ZN60_INTERNAL_14a5a7e7_29_multi_tensor_l2norm_kernel_cu_0ab45fc84cuda3std6ranges3__45__cpo4sizeE - _ZN60_INTERNAL_14a5a7e7_29_multi_tensor_l2norm_kernel_cu_0ab45fc84cuda3std3__462_GLOBAL__N__14a5a7e7_29_multi_tensor_l2norm_kernel_cu_0ab45fc86ignoreE)
_ZN60_INTERNAL_14a5a7e7_29_multi_tensor_l2norm_kernel_cu_0ab45fc84cuda3std3__462_GLOBAL__N__14a5a7e7_29_multi_tensor_l2norm_kernel_cu_0ab45fc86ignoreE:
	.zero		1
	.type		_ZN60_INTERNAL_14a5a7e7_29_multi_tensor_l2norm_kernel_cu_0ab45fc84cuda3std6ranges3__45__cpo4sizeE,@object
	.size		_ZN60_INTERNAL_14a5a7e7_29_multi_tensor_l2norm_kernel_cu_0ab45fc84cuda3std6ranges3__45__cpo4sizeE,(_ZN60_INTERNAL_14a5a7e7_29_multi_tensor_l2norm_kernel_cu_0ab45fc84cuda3std3__45__cpo5beginE - _ZN60_INTERNAL_14a5a7e7_29_multi_tensor_l2norm_kernel_cu_0ab45fc84cuda3std6ranges3__45__cpo4sizeE)
_ZN60_INTERNAL_14a5a7e7_29_multi_tensor_l2norm_kernel_cu_0ab45fc84cuda3std6ranges3__45__cpo4sizeE:
	.zero		1
	.type		_ZN60_INTERNAL_14a5a7e7_29_multi_tensor_l2norm_kernel_cu_0ab45fc84cuda3std3__45__cpo5beginE,@object
	.size		_ZN60_INTERNAL_14a5a7e7_29_multi_tensor_l2norm_kernel_cu_0ab45fc84cuda3std3__45__cpo5beginE,(_ZN60_INTERNAL_14a5a7e7_29_multi_tensor_l2norm_kernel_cu_0ab45fc84cuda3std6ranges3__45__cpo6cbeginE - _ZN60_INTERNAL_14a5a7e7_29_multi_tensor_l2norm_kernel_cu_0ab45fc84cuda3std3__45__cpo5beginE)
_ZN60_INTERNAL_14a5a7e7_29_multi_tensor_l2norm_kernel_cu_0ab45fc84cuda3std3__45__cpo5beginE:
	.zero		1
	.type		_ZN60_INTERNAL_14a5a7e7_29_multi_tensor_l2norm_kernel_cu_0ab45fc84cuda3std6ranges3__45__cpo6cbeginE,@object
	.size		_ZN60_INTERNAL_14a5a7e7_29_multi_tensor_l2norm_kernel_cu_0ab45fc84cuda3std6ranges3__45__cpo6cbeginE,(_ZN60_INTERNAL_14a5a7e7_29_multi_tensor_l2norm_kernel_cu_0ab45fc84cuda3std3__45__cpo6rbeginE - _ZN60_INTERNAL_14a5a7e7_29_multi_tensor_l2norm_kernel_cu_0ab45fc84cuda3std6ranges3__45__cpo6cbeginE)
_ZN60_INTERNAL_14a5a7e7_29_multi_tensor_l2norm_kernel_cu_0ab45fc84cuda3std6ranges3__45__cpo6cbeginE:
	.zero		1
	.type		_ZN60_INTERNAL_14a5a7e7_29_multi_tensor_l2norm_kernel_cu_0ab45fc84cuda3std3__45__cpo6rbeginE,@object
	.size		_ZN60_INTERNAL_14a5a7e7_29_multi_tensor_l2norm_kernel_cu_0ab45fc84cuda3std3__45__cpo6rbeginE,(_ZN60_INTERNAL_14a5a7e7_29_multi_tensor_l2norm_kernel_cu_0ab45fc84cuda3std6ranges3__45__cpo4nextE - _ZN60_INTERNAL_14a5a7e7_29_multi_tensor_l2norm_kernel_cu_0ab45fc84cuda3std3__45__cpo6rbeginE)
_ZN60_INTERNAL_14a5a7e7_29_multi_tensor_l2norm_kernel_cu_0ab45fc84cuda3std3__45__cpo6rbeginE:
	.zero		1
	.type		_ZN60_INTERNAL_14a5a7e7_29_multi_tensor_l2norm_kernel_cu_0ab45fc84cuda3std6ranges3__45__cpo4nextE,@object
	.size		_ZN60_INTERNAL_14a5a7e7_29_multi_tensor_l2norm_kernel_cu_0ab45fc84cuda3std6ranges3__45__cpo4nextE,(_ZN60_INTERNAL_14a5a7e7_29_multi_tensor_l2norm_kernel_cu_0ab45fc84cuda3std6ranges3__45__cpo4swapE - _ZN60_INTERNAL_14a5a7e7_29_multi_tensor_l2norm_kernel_cu_0ab45fc84cuda3std6ranges3__45__cpo4nextE)
_ZN60_INTERNAL_14a5a7e7_29_multi_tensor_l2norm_kernel_cu_0ab45fc84cuda3std6ranges3__45__cpo4nextE:
	.zero		1
	.type		_ZN60_INTERNAL_14a5a7e7_29_multi_tensor_l2norm_kernel_cu_0ab45fc84cuda3std6ranges3__45__cpo4swapE,@object
	.size		_ZN60_INTERNAL_14a5a7e7_29_multi_tensor_l2norm_kernel_cu_0ab45fc84cuda3std6ranges3__45__cpo4swapE,(_ZN60_INTERNAL_14a5a7e7_29_multi_tensor_l2norm_kernel_cu_0ab45fc84cuda3std3__420unreachable_sentinelE - _ZN60_INTERNAL_14a5a7e7_29_multi_tensor_l2norm_kernel_cu_0ab45fc84cuda3std6ranges3__45__cpo4swapE)
_ZN60_INTERNAL_14a5a7e7_29_multi_tensor_l2norm_kernel_cu_0ab45fc84cuda3std6ranges3__45__cpo4swapE:
	.zero		1
	.type		_ZN60_INTERNAL_14a5a7e7_29_multi_tensor_l2norm_kernel_cu_0ab45fc84cuda3std3__420unreachable_sentinelE,@object
	.size		_ZN60_INTERNAL_14a5a7e7_29_multi_tensor_l2norm_kernel_cu_0ab45fc84cuda3std3__420unreachable_sentinelE,(_ZN60_INTERNAL_14a5a7e7_29_multi_tensor_l2norm_kernel_cu_0ab45fc86thrust24THRUST_300001_SM_1000_NS6system6detail10sequential3seqE - _ZN60_INTERNAL_14a5a7e7_29_multi_tensor_l2norm_kernel_cu_0ab45fc84cuda3std3__420unreachable_sentinelE)
_ZN60_INTERNAL_14a5a7e7_29_multi_tensor_l2norm_kernel_cu_0ab45fc84cuda3std3__420unreachable_sentinelE:
	.zero		1
	.type		_ZN60_INTERNAL_14a5a7e7_29_multi_tensor_l2norm_kernel_cu_0ab45fc86thrust24THRUST_300001_SM_1000_NS6system6detail10sequential3seqE,@object
	.size		_ZN60_INTERNAL_14a5a7e7_29_multi_tensor_l2norm_kernel_cu_0ab45fc86thrust24THRUST_300001_SM_1000_NS6system6detail10sequential3seqE,(_ZN60_INTERNAL_14a5a7e7_29_multi_tensor_l2norm_kernel_cu_0ab45fc84cuda3std3__45__cpo4cendE - _ZN60_INTERNAL_14a5a7e7_29_multi_tensor_l2norm_kernel_cu_0ab45fc86thrust24THRUST_300001_SM_1000_NS6system6detail10sequential3seqE)
_ZN60_INTERNAL_14a5a7e7_29_multi_tensor_l2norm_kernel_cu_0ab45fc86thrust24THRUST_300001_SM_1000_NS6system6detail10sequential3seqE:
	.zero		1
	.type		_ZN60_INTERNAL_14a5a7e7_29_multi_tensor_l2norm_kernel_cu_0ab45fc84cuda3std3__45__cpo4cendE,@object
	.size		_ZN60_INTERNAL_14a5a7e7_29_multi_tensor_l2norm_kernel_cu_0ab45fc84cuda3std3__45__cpo4cendE,(_ZN60_INTERNAL_14a5a7e7_29_multi_tensor_l2norm_kernel_cu_0ab45fc84cuda3std6ranges3__45__cpo9iter_swapE - _ZN60_INTERNAL_14a5a7e7_29_multi_tensor_l2norm_kernel_cu_0ab45fc84cuda3std3__45__cpo4cendE)
_ZN60_INTERNAL_14a5a7e7_29_multi_tensor_l2norm_kernel_cu_0ab45fc84cuda3std3__45__cpo4cendE:
	.zero		1
	.type		_ZN60_INTERNAL_14a5a7e7_29_multi_tensor_l2norm_kernel_cu_0ab45fc84cuda3std6ranges3__45__cpo9iter_swapE,@object
	.size		_ZN60_INTERNAL_14a5a7e7_29_multi_tensor_l2norm_kernel_cu_0ab45fc84cuda3std6ranges3__45__cpo9iter_swapE,(_ZN60_INTERNAL_14a5a7e7_29_multi_tensor_l2norm_kernel_cu_0ab45fc84cuda3std3__45__cpo5crendE - _ZN60_INTERNAL_14a5a7e7_29_multi_tensor_l2norm_kernel_cu_0ab45fc84cuda3std6ranges3__45__cpo9iter_swapE)
_ZN60_INTERNAL_14a5a7e7_29_multi_tensor_l2norm_kernel_cu_0ab45fc84cuda3std6ranges3__45__cpo9iter_swapE:
	.zero		1
	.type		_ZN60_INTERNAL_14a5a7e7_29_multi_tensor_l2norm_kernel_cu_0ab45fc84cuda3std3__45__cpo5crendE,@object
	.size		_ZN60_INTERNAL_14a5a7e7_29_multi_tensor_l2norm_kernel_cu_0ab45fc84cuda3std3__45__cpo5crendE,(_ZN60_INTERNAL_14a5a7e7_29_multi_tensor_l2norm_kernel_cu_0ab45fc84cuda3std6ranges3__45__cpo5cdataE - _ZN60_INTERNAL_14a5a7e7_29_multi_tensor_l2norm_kernel_cu_0ab45fc84cuda3std3__45__cpo5crendE)
_ZN60_INTERNAL_14a5a7e7_29_multi_tensor_l2norm_kernel_cu_0ab45fc84cuda3std3__45__cpo5crendE:
	.zero		1
	.type		_ZN60_INTERNAL_14a5a7e7_29_multi_tensor_l2norm_kernel_cu_0ab45fc84cuda3std6ranges3__45__cpo5cdataE,@object
	.size		_ZN60_INTERNAL_14a5a7e7_29_multi_tensor_l2norm_kernel_cu_0ab45fc84cuda3std6ranges3__45__cpo5cdataE,(_ZN60_INTERNAL_14a5a7e7_29_multi_tensor_l2norm_kernel_cu_0ab45fc84cuda3std6ranges3__45__cpo3endE - _ZN60_INTERNAL_14a5a7e7_29_multi_tensor_l2norm_kernel_cu_0ab45fc84cuda3std6ranges3__45__cpo5cdataE)
_ZN60_INTERNAL_14a5a7e7_29_multi_tensor_l2norm_kernel_cu_0ab45fc84cuda3std6ranges3__45__cpo5cdataE:
	.zero		1
	.type		_ZN60_INTERNAL_14a5a7e7_29_multi_tensor_l2norm_kernel_cu_0ab45fc84cuda3std6ranges3__45__cpo3endE,@object
	.size		_ZN60_INTERNAL_14a5a7e7_29_multi_tensor_l2norm_kernel_cu_0ab45fc84cuda3std6ranges3__45__cpo3endE,(_ZN60_INTERNAL_14a5a7e7_29_multi_tensor_l2norm_kernel_cu_0ab45fc84cuda3std3__419piecewise_constructE - _ZN60_INTERNAL_14a5a7e7_29_multi_tensor_l2norm_kernel_cu_0ab45fc84cuda3std6ranges3__45__cpo3endE)
_ZN60_INTERNAL_14a5a7e7_29_multi_tensor_l2norm_kernel_cu_0ab45fc84cuda3std6ranges3__45__cpo3endE:
	.zero		1
	.type		_ZN60_INTERNAL_14a5a7e7_29_multi_tensor_l2norm_kernel_cu_0ab45fc84cuda3std3__419piecewise_constructE,@object
	.size		_ZN60_INTERNAL_14a5a7e7_29_multi_tensor_l2norm_kernel_cu_0ab45fc84cuda3std3__419piecewise_constructE,(_ZN60_INTERNAL_14a5a7e7_29_multi_tensor_l2norm_kernel_cu_0ab45fc84cuda3std6ranges3__45__cpo5ssizeE - _ZN60_INTERNAL_14a5a7e7_29_multi_tensor_l2norm_kernel_cu_0ab45fc84cuda3std3__419piecewise_constructE)
_ZN60_INTERNAL_14a5a7e7_29_multi_tensor_l2norm_kernel_cu_0ab45fc84cuda3std3__419piecewise_constructE:
	.zero		1
	.type		_ZN60_INTERNAL_14a5a7e7_29_multi_tensor_l2norm_kernel_cu_0ab45fc84cuda3std6ranges3__45__cpo5ssizeE,@object
	.size		_ZN60_INTERNAL_14a5a7e7_29_multi_tensor_l2norm_kernel_cu_0ab45fc84cuda3std6ranges3__45__cpo5ssizeE,(_ZN60_INTERNAL_14a5a7e7_29_multi_tensor_l2norm_kernel_cu_0ab45fc84cuda3std3__45__cpo3endE - _ZN60_INTERNAL_14a5a7e7_29_multi_tensor_l2norm_kernel_cu_0ab45fc84cuda3std6ranges3__45__cpo5ssizeE)
_ZN60_INTERNAL_14a5a7e7_29_multi_tensor_l2norm_kernel_cu_0ab45fc84cuda3std6ranges3__45__cpo5ssizeE:
	.zero		1
	.type		_ZN60_INTERNAL_14a5a7e7_29_multi_tensor_l2norm_kernel_cu_0ab45fc84cuda3std3__45__cpo3endE,@object
	.size		_ZN60_INTERNAL_14a5a7e7_29_multi_tensor_l2norm_kernel_cu_0ab45fc84cuda3std3__45__cpo3endE,(_ZN60_INTERNAL_14a5a7e7_29_multi_tensor_l2norm_kernel_cu_0ab45fc84cuda3std6ranges3__45__cpo4cendE - _ZN60_INTERNAL_14a5a7e7_29_multi_tensor_l2norm_kernel_cu_0ab45fc84cuda3std3__45__cpo3endE)
_ZN60_INTERNAL_14a5a7e7_29_multi_tensor_l2norm_kernel_cu_0ab45fc84cuda3std3__45__cpo3endE:
	.zero		1
	.type		_ZN60_INTERNAL_14a5a7e7_29_multi_tensor_l2norm_kernel_cu_0ab45fc84cuda3std6ranges3__45__cpo4cendE,@object
	.size		_ZN60_INTERNAL_14a5a7e7_29_multi_tensor_l2norm_kernel_cu_0ab45fc84cuda3std6ranges3__45__cpo4cendE,(_ZN60_INTERNAL_14a5a7e7_29_multi_tensor_l2norm_kernel_cu_0ab45fc84cuda3std3__45__cpo4rendE - _ZN60_INTERNAL_14a5a7e7_29_multi_tensor_l2norm_kernel_cu_0ab45fc84cuda3std6ranges3__45__cpo4cendE)
_ZN60_INTERNAL_14a5a7e7_29_multi_tensor_l2norm_kernel_cu_0ab45fc84cuda3std6ranges3__45__cpo4cendE:
	.zero		1
	.type		_ZN60_INTERNAL_14a5a7e7_29_multi_tensor_l2norm_kernel_cu_0ab45fc84cuda3std3__45__cpo4rendE,@object
	.size		_ZN60_INTERNAL_14a5a7e7_29_multi_tensor_l2norm_kernel_cu_0ab45fc84cuda3std3__45__cpo4rendE,(_ZN60_INTERNAL_14a5a7e7_29_multi_tensor_l2norm_kernel_cu_0ab45fc84cuda3std6ranges3__45__cpo4prevE - _ZN60_INTERNAL_14a5a7e7_29_multi_tensor_l2norm_kernel_cu_0ab45fc84cuda3std3__45__cpo4rendE)
_ZN60_INTERNAL_14a5a7e7_29_multi_tensor_l2norm_kernel_cu_0ab45fc84cuda3std3__45__cpo4rendE:
	.zero		1
	.type		_ZN60_INTERNAL_14a5a7e7_29_multi_tensor_l2norm_kernel_cu_0ab45fc84cuda3std6ranges3__45__cpo4prevE,@object
	.size		_ZN60_INTERNAL_14a5a7e7_29_multi_tensor_l2norm_kernel_cu_0ab45fc84cuda3std6ranges3__45__cpo4prevE,(_ZN60_INTERNAL_14a5a7e7_29_multi_tensor_l2norm_kernel_cu_0ab45fc84cuda3std6ranges3__45__cpo9iter_moveE - _ZN60_INTERNAL_14a5a7e7_29_multi_tensor_l2norm_kernel_cu_0ab45fc84cuda3std6ranges3__45__cpo4prevE)
_ZN60_INTERNAL_14a5a7e7_29_multi_tensor_l2norm_kernel_cu_0ab45fc84cuda3std6ranges3__45__cpo4prevE:
	.zero		1
	.type		_ZN60_INTERNAL_14a5a7e7_29_multi_tensor_l2norm_kernel_cu_0ab45fc84cuda3std6ranges3__45__cpo9iter_moveE,@object
	.size		_ZN60_INTERNAL_14a5a7e7_29_multi_tensor_l2norm_kernel_cu_0ab45fc84cuda3std6ranges3__45__cpo9iter_moveE,(.L_13 - _ZN60_INTERNAL_14a5a7e7_29_multi_tensor_l2norm_kernel_cu_0ab45fc84cuda3std6ranges3__45__cpo9iter_moveE)
_ZN60_INTERNAL_14a5a7e7_29_multi_tensor_l2norm_kernel_cu_0ab45fc84cuda3std6ranges3__45__cpo9iter_moveE:
	.zero		1
.L_13:


//--------------------- .nv.shared._Z25multi_tensor_apply_kernelI18TensorListMetadataILi1EE14MaxNormFunctorIfEJPfS4_biEEvlPViT_T0_DpT1_ --------------------------
	.section	.nv.shared._Z25multi_tensor_apply_kernelI18TensorListMetadataILi1EE14MaxNormFunctorIfEJPfS4_biEEvlPViT_T0_DpT1_,"aw",@nobits
	.sectionflags	@""
	.align	4
.nv.shared._Z25multi_tensor_apply_kernelI18TensorListMetadataILi1EE14MaxNormFunctorIfEJPfS4_biEEvlPViT_T0_DpT1_:
	.zero		3072


//--------------------- .nv.shared._Z25multi_tensor_apply_kernelI18TensorListMetadataILi1EE20UnscaleL2NormFunctorIN3c108BFloat16EEJPfS6_S6_biEEvlPViT_T0_DpT1_ --------------------------
	.section	.nv.shared._Z25multi_tensor_apply_kernelI18TensorListMetadataILi1EE20UnscaleL2NormFunctorIN3c108BFloat16EEJPfS6_S6_biEEvlPViT_T0_DpT1_,"aw",@nobits
	.sectionflags	@""
	.align	4
.nv.shared._Z25multi_tensor_apply_kernelI18TensorListMetadataILi1EE20UnscaleL2NormFunctorIN3c108BFloat16EEJPfS6_S6_biEEvlPViT_T0_DpT1_:
	.zero		3072


//--------------------- .nv.shared._Z25multi_tensor_apply_kernelI18TensorListMetadataILi1EE20UnscaleL2NormFunctorIN3c104HalfEEJPfS6_S6_biEEvlPViT_T0_DpT1_ --------------------------
	.section	.nv.shared._Z25multi_tensor_apply_kernelI18TensorListMetadataILi1EE20UnscaleL2NormFunctorIN3c104HalfEEJPfS6_S6_biEEvlPViT_T0_DpT1_,"aw",@nobits
	.sectionflags	@""
	.align	4
.nv.shared._Z25multi_tensor_apply_kernelI18TensorListMetadataILi1EE20UnscaleL2NormFunctorIN3c104HalfEEJPfS6_S6_biEEvlPViT_T0_DpT1_:
	.zero		3072


//--------------------- .nv.shared._Z25multi_tensor_apply_kernelI18TensorListMetadataILi1EE20UnscaleL2NormFunctorIfEJPfS4_S4_biEEvlPViT_T0_DpT1_ --------------------------
	.section	.nv.shared._Z25multi_tensor_apply_kernelI18TensorListMetadataILi1EE20UnscaleL2NormFunctorIfEJPfS4_S4_biEEvlPViT_T0_DpT1_,"aw",@nobits
	.sectionflags	@""
	.align	4
.nv.shared._Z25multi_tensor_apply_kernelI18TensorListMetadataILi1EE20UnscaleL2NormFunctorIfEJPfS4_S4_biEEvlPViT_T0_DpT1_:
	.zero		3072


//--------------------- .nv.shared._Z25multi_tensor_apply_kernelI18TensorListMetadataILi1EE13L2NormFunctorIN3c108BFloat16EEJPfS6_biEEvlPViT_T0_DpT1_ --------------------------
	.section	.nv.shared._Z25multi_tensor_apply_kernelI18TensorListMetadataILi1EE13L2NormFunctorIN3c108BFloat16EEJPfS6_biEEvlPViT_T0_DpT1_,"aw",@nobits
	.sectionflags	@""
	.align	4
.nv.shared._Z25multi_tensor_apply_kernelI18TensorListMetadataILi1EE13L2NormFunctorIN3c108BFloat16EEJPfS6_biEEvlPViT_T0_DpT1_:
	.zero		3072


//--------------------- .nv.shared._Z25multi_tensor_apply_kernelI18TensorListMetadataILi1EE13L2NormFunctorIN3c104HalfEEJPfS6_biEEvlPViT_T0_DpT1_ --------------------------
	.section	.nv.shared._Z25multi_tensor_apply_kernelI18TensorListMetadataILi1EE13L2NormFunctorIN3c104HalfEEJPfS6_biEEvlPViT_T0_DpT1_,"aw",@nobits
	.sectionflags	@""
	.align	4
.nv.shared._Z25multi_tensor_apply_kernelI18TensorListMetadataILi1EE13L2NormFunctorIN3c104HalfEEJPfS6_biEEvlPViT_T0_DpT1_:
	.zero		3072


//--------------------- .nv.shared._Z25multi_tensor_apply_kernelI18TensorListMetadataILi1EE13L2NormFunctorIfEJPfS4_biEEvlPViT_T0_DpT1_ --------------------------
	.section	.nv.shared._Z25multi_tensor_apply_kernelI18TensorListMetadataILi1EE13L2NormFunctorIfEJPfS4_biEEvlPViT_T0_DpT1_,"aw",@nobits
	.sectionflags	@""
	.align	4
.nv.shared._Z25multi_tensor_apply_kernelI18TensorListMetadataILi1EE13L2NormFunctorIfEJPfS4_biEEvlPViT_T0_DpT1_:
	.zero		3072


//--------------------- .nv.shared._Z10cleanup_v2PfS_S_S_biiff --------------------------
	.section	.nv.shared._Z10cleanup_v2PfS_S_S_biiff,"aw",@nobits
	.sectionflags	@""
	.align	4
.nv.shared._Z10cleanup_v2PfS_S_S_biiff:
	.zero		3072


//--------------------- .nv.shared._Z7cleanupPfS_S_S_bi --------------------------
	.section	.nv.shared._Z7cleanupPfS_S_S_bi,"aw",@nobits
	.sectionflags	@""
	.align	4
.nv.shared._Z7cleanupPfS_S_S_bi:
	.zero		3072


//--------------------- .nv.constant0._Z25multi_tensor_apply_kernelI18TensorListMetadataILi1EE14MaxNormFunctorIN3c104HalfEEJPfS6_biEEvlPViT_T0_DpT1_ --------------------------
	.section	.nv.constant0._Z25multi_tensor_apply_kernelI18TensorListMetadataILi1EE14MaxNormFunctorIN3c104HalfEEJPfS6_biEEvlPViT_T0_DpT1_,"a",@progbits
	.sectionflags	@""
	.align	4
.nv.constant0._Z25multi_tensor_apply_kernelI18TensorListMetadataILi1EE14MaxNormFunctorIN3c104HalfEEJPfS6_biEEvlPViT_T0_DpT1_:
	.zero		4312


//--------------------- .nv.constant0._Z25multi_tensor_apply_kernelI18TensorListMetadataILi1EE14MaxNormFunctorIfEJPfS4_biEEvlPViT_T0_DpT1_ --------------------------
	.section	.nv.constant0._Z25multi_tensor_apply_kernelI18TensorListMetadataILi1EE14MaxNormFunctorIfEJPfS4_biEEvlPViT_T0_DpT1_,"a",@progbits
	.sectionflags	@""
	.align	4
.nv.constant0._Z25multi_tensor_apply_kernelI18TensorListMetadataILi1EE14MaxNormFunctorIfEJPfS4_biEEvlPViT_T0_DpT1_:
	.zero		4312


//--------------------- .nv.constant0._Z25multi_tensor_apply_kernelI18TensorListMetadataILi1EE20UnscaleL2NormFunctorIN3c108BFloat16EEJPfS6_S6_biEEvlPViT_T0_DpT1_ --------------------------
	.section	.nv.constant0._Z25multi_tensor_apply_kernelI18TensorListMetadataILi1EE20UnscaleL2NormFunctorIN3c108BFloat16EEJPfS6_S6_biEEvlPViT_T0_DpT1_,"a",@progbits
	.sectionflags	@""
	.align	4
.nv.constant0._Z25multi_tensor_apply_kernelI18TensorListMetadataILi1EE20UnscaleL2NormFunctorIN3c108BFloat16EEJPfS6_S6_biEEvlPViT_T0_DpT1_:
	.zero		4320


//--------------------- .nv.constant0._Z25multi_tensor_apply_kernelI18TensorListMetadataILi1EE20UnscaleL2NormFunctorIN3c104HalfEEJPfS6_S6_biEEvlPViT_T0_DpT1_ --------------------------
	.section	.nv.constant0._Z25multi_tensor_apply_kernelI18TensorListMetadataILi1EE20UnscaleL2NormFunctorIN3c104HalfEEJPfS6_S6_biEEvlPViT_T0_DpT1_,"a",@progbits
	.sectionflags	@""
	.align	4
.nv.constant0._Z25multi_tensor_apply_kernelI18TensorListMetadataILi1EE20UnscaleL2NormFunctorIN3c104HalfEEJPfS6_S6_biEEvlPViT_T0_DpT1_:
	.zero		4320


//--------------------- .nv.constant0._Z25multi_tensor_apply_kernelI18TensorListMetadataILi1EE20UnscaleL2NormFunctorIfEJPfS4_S4_biEEvlPViT_T0_DpT1_ --------------------------
	.section	.nv.constant0._Z25multi_tensor_apply_kernelI18TensorListMetadataILi1EE20UnscaleL2NormFunctorIfEJPfS4_S4_biEEvlPViT_T0_DpT1_,"a",@progbits
	.sectionflags	@""
	.align	4
.nv.constant0._Z25multi_tensor_apply_kernelI18TensorListMetadataILi1EE20UnscaleL2NormFunctorIfEJPfS4_S4_biEEvlPViT_T0_DpT1_:
	.zero		4320


//--------------------- .nv.constant0._Z25multi_tensor_apply_kernelI18TensorListMetadataILi1EE13L2NormFunctorIN3c108BFloat16EEJPfS6_biEEvlPViT_T0_DpT1_ --------------------------
	.section	.nv.constant0._Z25multi_tensor_apply_kernelI18TensorListMetadataILi1EE13L2NormFunctorIN3c108BFloat16EEJPfS6_biEEvlPViT_T0_DpT1_,"a",@progbits
	.sectionflags	@""
	.align	4
.nv.constant0._Z25multi_tensor_apply_kernelI18TensorListMetadataILi1EE13L2NormFunctorIN3c108BFloat16EEJPfS6_biEEvlPViT_T0_DpT1_:
	.zero		4312


//--------------------- .nv.constant0._Z25multi_tensor_apply_kernelI18TensorListMetadataILi1EE13L2NormFunctorIN3c104HalfEEJPfS6_biEEvlPViT_T0_DpT1_ --------------------------
	.section	.nv.constant0._Z25multi_tensor_apply_kernelI18TensorListMetadataILi1EE13L2NormFunctorIN3c104HalfEEJPfS6_biEEvlPViT_T0_DpT1_,"a",@progbits
	.sectionflags	@""
	.align	4
.nv.constant0._Z25multi_tensor_apply_kernelI18TensorListMetadataILi1EE13L2NormFunctorIN3c104HalfEEJPfS6_biEEvlPViT_T0_DpT1_:
	.zero		4312


//--------------------- .nv.constant0._Z25multi_tensor_apply_kernelI18TensorListMetadataILi1EE13L2NormFunctorIfEJPfS4_biEEvlPViT_T0_DpT1_ --------------------------
	.section	.nv.constant0._Z25multi_tensor_apply_kernelI18TensorListMetadataILi1EE13L2NormFunctorIfEJPfS4_biEEvlPViT_T0_DpT1_,"a",@progbits
	.sectionflags	@""
	.align	4
.nv.constant0._Z25multi_tensor_apply_kernelI18TensorListMetadataILi1EE13L2NormFunctorIfEJPfS4_biEEvlPViT_T0_DpT1_:
	.zero		4312


//--------------------- .nv.constant0._Z10cleanup_v2PfS_S_S_biiff --------------------------
	.section	.nv.constant0._Z10cleanup_v2PfS_S_S_biiff,"a",@progbits
	.sectionflags	@""
	.align	4
.nv.constant0._Z10cleanup_v2PfS_S_S_biiff:
	.zero		948


//--------------------- .nv.constant0._Z7cleanupPfS_S_S_bi --------------------------
	.section	.nv.constant0._Z7cleanupPfS_S_S_bi,"a",@progbits
	.sectionflags	@""
	.align	4
.nv.constant0._Z7cleanupPfS_S_S_bi:
	.zero		936


//--------------------- SYMBOLS --------------------------

	.type		.nv.reservedSmem.offset0,@object
	.size		.nv.reservedSmem.offset0,0x4
	.type		.nv.reservedSmem.cap,@object
	.size		.nv.reservedSmem.cap,0x4
